def attn_fwd(
    Q,
    K,
    V,
    Out,
    Lse,
    sm_scale,
    stride_qz,
    stride_qh,
    stride_qm,
    stride_qk,
    stride_kz,
    stride_kh,
    stride_kn,
    stride_kk,
    stride_vz,
    stride_vh,
    stride_vn,
    stride_vk,
    stride_oz,
    stride_oh,
    stride_om,
    stride_ok,
    seqlen_q,
    seqlen_k,
    BLOCK_M: tl.constexpr,
    BLOCK_N: tl.constexpr,
    HEAD_DIM: tl.constexpr,
    CAUSAL: tl.constexpr,
):
    start_m = tl.program_id(0)
    off_hz = tl.program_id(1)
    q_off = off_hz * stride_qh
    k_off = off_hz * stride_kh
    v_off = off_hz * stride_vh
    offs_m = start_m * BLOCK_M + tl.arange(0, BLOCK_M)
    offs_d = tl.arange(0, HEAD_DIM)
    offs_n = tl.arange(0, BLOCK_N)
    q_ptrs = Q + q_off + offs_m[:, None] * stride_qm + offs_d[None, :] * stride_qk
    k_ptrs = K + k_off + offs_d[:, None] * stride_kk + offs_n[None, :] * stride_kn
    v_ptrs = V + v_off + offs_n[:, None] * stride_vn + offs_d[None, :] * stride_vk
    m_i = tl.full([BLOCK_M], float("-inf"), dtype=tl.float32)
    l_i = tl.zeros([BLOCK_M], dtype=tl.float32) + 1.0
    acc = tl.zeros([BLOCK_M, HEAD_DIM], dtype=tl.float32)
    q = tl.load(q_ptrs)
    acc, l_i, m_i = _attn_fwd_inner(
        acc,
        l_i,
        m_i,
        q,
        k_ptrs,
        v_ptrs,
        sm_scale,
        stride_kn,
        stride_vn,
        start_m,
        seqlen_k,
        BLOCK_M,
        BLOCK_N,
        HEAD_DIM,
        CAUSAL,
    )
    acc = acc / l_i[:, None]
    lse = m_i + tl.math.log2(l_i) / 1.4426950408889634
    o_ptrs = (
        Out
        + off_hz * stride_oh
        + offs_m[:, None] * stride_om
        + offs_d[None, :] * stride_ok
    )
    tl.store(o_ptrs, acc.to(Out.dtype.element_ty))
    tl.store(Lse + off_hz * seqlen_q + offs_m, lse)

# config = {"BLOCK_M": 64, "BLOCK_N": 32, "HEAD_DIM": 128, "arch": "sm_100", "causal": true, "dtype": "fp16", "num_stages": 4, "num_warps": 4}
# arch = sm_100


// ===== COMPILED SASS (sm_100a) =====

	.target	sm_100a

	.elftype	@"ET_EXEC"


//--------------------- .note.nv.tkinfo           --------------------------
	.section	.note.nv.tkinfo,"",@"SHT_NOTE"
	.sectionflags	@"SHF_NOTE_NV_TKINFO"
	.tkinfo
        /*0018*/ 	.word	0x00000081
        /*0030*/ 	.string	""
        /*0030*/ 	.string	"ptxas-blackwell"
        /*0030*/ 	.string	"Cuda compilation tools, release 12.9, V12.9.86"
        /*0030*/ 	.string	"Build cuda_12.9.r12.9/compiler.36037853_0"
        /*0030*/ 	.string	"-v  -suppress-debug-info  -lineinfo  -arch sm_100a "



//--------------------- .note.nv.cuver            --------------------------
	.section	.note.nv.cuver,"",@"SHT_NOTE"
	.sectionflags	@"SHF_NOTE_NV_CUVER"
        /*0018*/ 	.short	0x0001
        /*001a*/ 	.short	0x0064
        /*001c*/ 	.short	0x0001
        /*001e*/ 	.short	0x0000
        /*0020*/ 	.short	0x0001
        /*0022*/ 	.short	0x0000


//--------------------- .nv.info                  --------------------------
	.section	.nv.info,"",@"SHT_CUDA_INFO"
	.align	4


	//----- nvinfo : EIATTR_REGCOUNT
	.align		4
        /*0000*/ 	.byte	0x04, 0x2f
        /*0002*/ 	.short	(.L_5 - .L_4)
	.align		4
.L_4:
        /*0004*/ 	.word	index@(attn_fwd)
        /*0008*/ 	.word	0x000000ec


	//----- nvinfo : EIATTR_FRAME_SIZE
	.align		4
.L_5:
        /*000c*/ 	.byte	0x04, 0x11
        /*000e*/ 	.short	(.L_7 - .L_6)
	.align		4
.L_6:
        /*0010*/ 	.word	index@($__internal_2_$__cuda_sm10x_tcgen05_guardrail_trap_unallocated_columns_being_dealloced)
        /*0014*/ 	.word	0x00000000


	//----- nvinfo : EIATTR_FRAME_SIZE
	.align		4
.L_7:
        /*0018*/ 	.byte	0x04, 0x11
        /*001a*/ 	.short	(.L_9 - .L_8)
	.align		4
.L_8:
        /*001c*/ 	.word	index@($__internal_1_$__cuda_sm10x_tcgen05_guardrail_trap_phase_invalid_during_alloc)
        /*0020*/ 	.word	0x00000000


	//----- nvinfo : EIATTR_FRAME_SIZE
	.align		4
.L_9:
        /*0024*/ 	.byte	0x04, 0x11
        /*0026*/ 	.short	(.L_11 - .L_10)
	.align		4
.L_10:
        /*0028*/ 	.word	index@($__internal_0_$__cuda_sm10x_tcgen05_guardrail_trap_col_being_dealloced_not_returned_by_alloc)
        /*002c*/ 	.word	0x00000000


	//----- nvinfo : EIATTR_FRAME_SIZE
	.align		4
.L_11:
        /*0030*/ 	.byte	0x04, 0x11
        /*0032*/ 	.short	(.L_13 - .L_12)
	.align		4
.L_12:
        /*0034*/ 	.word	index@(attn_fwd)
        /*0038*/ 	.word	0x00000000


	//----- nvinfo : EIATTR_MIN_STACK_SIZE
	.align		4
.L_13:
        /*003c*/ 	.byte	0x04, 0x12
        /*003e*/ 	.short	(.L_15 - .L_14)
	.align		4
.L_14:
        /*0040*/ 	.word	index@(attn_fwd)
        /*0044*/ 	.word	0x00000000
.L_15:


//--------------------- .nv.info.attn_fwd         --------------------------
	.section	.nv.info.attn_fwd,"",@"SHT_CUDA_INFO"
	.sectionflags	@""
	.align	4


	//----- nvinfo : EIATTR_CUDA_API_VERSION
	.align		4
        /*0000*/ 	.byte	0x04, 0x37
        /*0002*/ 	.short	(.L_17 - .L_16)
.L_16:
        /*0004*/ 	.word	0x00000081


	//----- nvinfo : EIATTR_KPARAM_INFO
	.align		4
.L_17:
        /*0008*/ 	.byte	0x04, 0x17
        /*000a*/ 	.short	(.L_19 - .L_18)
.L_18:
        /*000c*/ 	.word	0x00000000
        /*0010*/ 	.short	0x0019
        /*0012*/ 	.short	0x0080
        /*0014*/ 	.byte	0x00, 0xf4, 0x21, 0x00


	//----- nvinfo : EIATTR_KPARAM_INFO
	.align		4
.L_19:
        /*0018*/ 	.byte	0x04, 0x17
        /*001a*/ 	.short	(.L_21 - .L_20)
.L_20:
        /*001c*/ 	.word	0x00000000
        /*0020*/ 	.short	0x0018
        /*0022*/ 	.short	0x0078
        /*0024*/ 	.byte	0x00, 0xf4, 0x21, 0x00


	//----- nvinfo : EIATTR_KPARAM_INFO
	.align		4
.L_21:
        /*0028*/ 	.byte	0x04, 0x17
        /*002a*/ 	.short	(.L_23 - .L_22)
.L_22:
        /*002c*/ 	.word	0x00000000
        /*0030*/ 	.short	0x0017
        /*0032*/ 	.short	0x0070
        /*0034*/ 	.byte	0x00, 0xf0, 0x11, 0x00


	//----- nvinfo : EIATTR_KPARAM_INFO
	.align		4
.L_23:
        /*0038*/ 	.byte	0x04, 0x17
        /*003a*/ 	.short	(.L_25 - .L_24)
.L_24:
        /*003c*/ 	.word	0x00000000
        /*0040*/ 	.short	0x0016
        /*0042*/ 	.short	0x006c
        /*0044*/ 	.byte	0x00, 0xf0, 0x11, 0x00


	//----- nvinfo : EIATTR_KPARAM_INFO
	.align		4
.L_25:
        /*0048*/ 	.byte	0x04, 0x17
        /*004a*/ 	.short	(.L_27 - .L_26)
.L_26:
        /*004c*/ 	.word	0x00000000
        /*0050*/ 	.short	0x0015
        /*0052*/ 	.short	0x0068
        /*0054*/ 	.byte	0x00, 0xf0, 0x11, 0x00


	//----- nvinfo : EIATTR_KPARAM_INFO
	.align		4
.L_27:
        /*0058*/ 	.byte	0x04, 0x17
        /*005a*/ 	.short	(.L_29 - .L_28)
.L_28:
        /*005c*/ 	.word	0x00000000
        /*0060*/ 	.short	0x0014
        /*0062*/ 	.short	0x0064
        /*0064*/ 	.byte	0x00, 0xf0, 0x11, 0x00


	//----- nvinfo : EIATTR_KPARAM_INFO
	.align		4
.L_29:
        /*0068*/ 	.byte	0x04, 0x17
        /*006a*/ 	.short	(.L_31 - .L_30)
.L_30:
        /*006c*/ 	.word	0x00000000
        /*0070*/ 	.short	0x0013
        /*0072*/ 	.short	0x0060
        /*0074*/ 	.byte	0x00, 0xf0, 0x11, 0x00


	//----- nvinfo : EIATTR_KPARAM_INFO
	.align		4
.L_31:
        /*0078*/ 	.byte	0x04, 0x17
        /*007a*/ 	.short	(.L_33 - .L_32)
.L_32:
        /*007c*/ 	.word	0x00000000
        /*0080*/ 	.short	0x0012
        /*0082*/ 	.short	0x005c
        /*0084*/ 	.byte	0x00, 0xf0, 0x11, 0x00


	//----- nvinfo : EIATTR_KPARAM_INFO
	.align		4
.L_33:
        /*0088*/ 	.byte	0x04, 0x17
        /*008a*/ 	.short	(.L_35 - .L_34)
.L_34:
        /*008c*/ 	.word	0x00000000
        /*0090*/ 	.short	0x0011
        /*0092*/ 	.short	0x0058
        /*0094*/ 	.byte	0x00, 0xf0, 0x11, 0x00


	//----- nvinfo : EIATTR_KPARAM_INFO
	.align		4
.L_35:
        /*0098*/ 	.byte	0x04, 0x17
        /*009a*/ 	.short	(.L_37 - .L_36)
.L_36:
        /*009c*/ 	.word	0x00000000
        /*00a0*/ 	.short	0x0010
        /*00a2*/ 	.short	0x0054
        /*00a4*/ 	.byte	0x00, 0xf0, 0x11, 0x00


	//----- nvinfo : EIATTR_KPARAM_INFO
	.align		4
.L_37:
        /*00a8*/ 	.byte	0x04, 0x17
        /*00aa*/ 	.short	(.L_39 - .L_38)
.L_38:
        /*00ac*/ 	.word	0x00000000
        /*00b0*/ 	.short	0x000f
        /*00b2*/ 	.short	0x0050
        /*00b4*/ 	.byte	0x00, 0xf0, 0x11, 0x00


	//----- nvinfo : EIATTR_KPARAM_INFO
	.align		4
.L_39:
        /*00b8*/ 	.byte	0x04, 0x17
        /*00ba*/ 	.short	(.L_41 - .L_40)
.L_40:
        /*00bc*/ 	.word	0x00000000
        /*00c0*/ 	.short	0x000e
        /*00c2*/ 	.short	0x004c
        /*00c4*/ 	.byte	0x00, 0xf0, 0x11, 0x00


	//----- nvinfo : EIATTR_KPARAM_INFO
	.align		4
.L_41:
        /*00c8*/ 	.byte	0x04, 0x17
        /*00ca*/ 	.short	(.L_43 - .L_42)
.L_42:
        /*00cc*/ 	.word	0x00000000
        /*00d0*/ 	.short	0x000d
        /*00d2*/ 	.short	0x0048
        /*00d4*/ 	.byte	0x00, 0xf0, 0x11, 0x00


	//----- nvinfo : EIATTR_KPARAM_INFO
	.align		4
.L_43:
        /*00d8*/ 	.byte	0x04, 0x17
        /*00da*/ 	.short	(.L_45 - .L_44)
.L_44:
        /*00dc*/ 	.word	0x00000000
        /*00e0*/ 	.short	0x000c
        /*00e2*/ 	.short	0x0044
        /*00e4*/ 	.byte	0x00, 0xf0, 0x11, 0x00


	//----- nvinfo : EIATTR_KPARAM_INFO
	.align		4
.L_45:
        /*00e8*/ 	.byte	0x04, 0x17
        /*00ea*/ 	.short	(.L_47 - .L_46)
.L_46:
        /*00ec*/ 	.word	0x00000000
        /*00f0*/ 	.short	0x000b
        /*00f2*/ 	.short	0x0040
        /*00f4*/ 	.byte	0x00, 0xf0, 0x11, 0x00


	//----- nvinfo : EIATTR_KPARAM_INFO
	.align		4
.L_47:
        /*00f8*/ 	.byte	0x04, 0x17
        /*00fa*/ 	.short	(.L_49 - .L_48)
.L_48:
        /*00fc*/ 	.word	0x00000000
        /*0100*/ 	.short	0x000a
        /*0102*/ 	.short	0x003c
        /*0104*/ 	.byte	0x00, 0xf0, 0x11, 0x00


	//----- nvinfo : EIATTR_KPARAM_INFO
	.align		4
.L_49:
        /*0108*/ 	.byte	0x04, 0x17
        /*010a*/ 	.short	(.L_51 - .L_50)
.L_50:
        /*010c*/ 	.word	0x00000000
        /*0110*/ 	.short	0x0009
        /*0112*/ 	.short	0x0038
        /*0114*/ 	.byte	0x00, 0xf0, 0x11, 0x00


	//----- nvinfo : EIATTR_KPARAM_INFO
	.align		4
.L_51:
        /*0118*/ 	.byte	0x04, 0x17
        /*011a*/ 	.short	(.L_53 - .L_52)
.L_52:
        /*011c*/ 	.word	0x00000000
        /*0120*/ 	.short	0x0008
        /*0122*/ 	.short	0x0034
        /*0124*/ 	.byte	0x00, 0xf0, 0x11, 0x00


	//----- nvinfo : EIATTR_KPARAM_INFO
	.align		4
.L_53:
        /*0128*/ 	.byte	0x04, 0x17
        /*012a*/ 	.short	(.L_55 - .L_54)
.L_54:
        /*012c*/ 	.word	0x00000000
        /*0130*/ 	.short	0x0007
        /*0132*/ 	.short	0x0030
        /*0134*/ 	.byte	0x00, 0xf0, 0x11, 0x00


	//----- nvinfo : EIATTR_KPARAM_INFO
	.align		4
.L_55:
        /*0138*/ 	.byte	0x04, 0x17
        /*013a*/ 	.short	(.L_57 - .L_56)
.L_56:
        /*013c*/ 	.word	0x00000000
        /*0140*/ 	.short	0x0006
        /*0142*/ 	.short	0x002c
        /*0144*/ 	.byte	0x00, 0xf0, 0x11, 0x00


	//----- nvinfo : EIATTR_KPARAM_INFO
	.align		4
.L_57:
        /*0148*/ 	.byte	0x04, 0x17
        /*014a*/ 	.short	(.L_59 - .L_58)
.L_58:
        /*014c*/ 	.word	0x00000000
        /*0150*/ 	.short	0x0005
        /*0152*/ 	.short	0x0028
        /*0154*/ 	.byte	0x00, 0xf0, 0x11, 0x00


	//----- nvinfo : EIATTR_KPARAM_INFO
	.align		4
.L_59:
        /*0158*/ 	.byte	0x04, 0x17
        /*015a*/ 	.short	(.L_61 - .L_60)
.L_60:
        /*015c*/ 	.word	0x00000000
        /*0160*/ 	.short	0x0004
        /*0162*/ 	.short	0x0020
        /*0164*/ 	.byte	0x00, 0xf4, 0x21, 0x00


	//----- nvinfo : EIATTR_KPARAM_INFO
	.align		4
.L_61:
        /*0168*/ 	.byte	0x04, 0x17
        /*016a*/ 	.short	(.L_63 - .L_62)
.L_62:
        /*016c*/ 	.word	0x00000000
        /*0170*/ 	.short	0x0003
        /*0172*/ 	.short	0x0018
        /*0174*/ 	.byte	0x00, 0xf4, 0x21, 0x00


	//----- nvinfo : EIATTR_KPARAM_INFO
	.align		4
.L_63:
        /*0178*/ 	.byte	0x04, 0x17
        /*017a*/ 	.short	(.L_65 - .L_64)
.L_64:
        /*017c*/ 	.word	0x00000000
        /*0180*/ 	.short	0x0002
        /*0182*/ 	.short	0x0010
        /*0184*/ 	.byte	0x00, 0xf4, 0x21, 0x00


	//----- nvinfo : EIATTR_KPARAM_INFO
	.align		4
.L_65:
        /*0188*/ 	.byte	0x04, 0x17
        /*018a*/ 	.short	(.L_67 - .L_66)
.L_66:
        /*018c*/ 	.word	0x00000000
        /*0190*/ 	.short	0x0001
        /*0192*/ 	.short	0x0008
        /*0194*/ 	.byte	0x00, 0xf4, 0x21, 0x00


	//----- nvinfo : EIATTR_KPARAM_INFO
	.align		4
.L_67:
        /*0198*/ 	.byte	0x04, 0x17
        /*019a*/ 	.short	(.L_69 - .L_68)
.L_68:
        /*019c*/ 	.word	0x00000000
        /*01a0*/ 	.short	0x0000
        /*01a2*/ 	.short	0x0000
        /*01a4*/ 	.byte	0x00, 0xf4, 0x21, 0x00


	//----- nvinfo : EIATTR_AT_ENTRY_FRAGMENTS
	.align		4
.L_69:
        /*01a8*/ 	.byte	0x04, 0x4f
        /*01aa*/ 	.short	(.L_71 - .L_70)


	//   ....[0]....
.L_70:
        /*01ac*/ 	.word	0x00000004


	//----- nvinfo : EIATTR_RESERVED_SMEM_USED
	.align		4
.L_71:
        /*01b0*/ 	.byte	0x01, 0x41
	.zero		2


	//----- nvinfo : EIATTR_SPARSE_MMA_MASK
	.align		4
        /*01b4*/ 	.byte	0x03, 0x50
        /*01b6*/ 	.short	0x0000


	//----- nvinfo : EIATTR_TCGEN05_1CTA_USED
	.align		4
        /*01b8*/ 	.byte	0x01, 0x51
	.zero		2


	//----- nvinfo : EIATTR_MAXREG_COUNT
	.align		4
        /*01bc*/ 	.byte	0x03, 0x1b
        /*01be*/ 	.short	0x00ff


	//----- nvinfo : EIATTR_NUM_BARRIERS
	.align		4
        /*01c0*/ 	.byte	0x02, 0x4c
        /*01c2*/ 	.byte	0x01
	.zero		1


	//----- nvinfo : EIATTR_INT_WARP_WIDE_INSTR_OFFSETS
	.align		4
        /*01c4*/ 	.byte	0x04, 0x31
        /*01c6*/ 	.short	(.L_73 - .L_72)


	//   ....[0]....
.L_72:
        /*01c8*/ 	.word	0x00001750


	//   ....[1]....
        /*01cc*/ 	.word	0x00001860


	//   ....[2]....
        /*01d0*/ 	.word	0x00002c70


	//   ....[3]....
        /*01d4*/ 	.word	0x00002e80


	//   ....[4]....
        /*01d8*/ 	.word	0x000052f0


	//   ....[5]....
        /*01dc*/ 	.word	0x00009910


	//   ....[6]....
        /*01e0*/ 	.word	0x00009960


	//----- nvinfo : EIATTR_COOP_GROUP_MASK_REGIDS
	.align		4
.L_73:
        /*01e4*/ 	.byte	0x04, 0x29
        /*01e6*/ 	.short	(.L_75 - .L_74)


	//   ....[0]....
.L_74:
        /*01e8*/ 	.word	0xffffffff


	//   ....[1]....
        /*01ec*/ 	.word	0xffffffff


	//   ....[2]....
        /*01f0*/ 	.word	0xffffffff


	//   ....[3]....
        /*01f4*/ 	.word	0xffffffff


	//   ....[4]....
        /*01f8*/ 	.word	0xffffffff


	//   ....[5]....
        /*01fc*/ 	.word	0xffffffff


	//   ....[6]....
        /*0200*/ 	.word	0xffffffff


	//   ....[7]....
        /*0204*/ 	.word	0xffffffff


	//----- nvinfo : EIATTR_COOP_GROUP_INSTR_OFFSETS
	.align		4
.L_75:
        /*0208*/ 	.byte	0x04, 0x28
        /*020a*/ 	.short	(.L_77 - .L_76)


	//   ....[0]....
.L_76:
        /*020c*/ 	.word	0x00000060


	//   ....[1]....
        /*0210*/ 	.word	0x00000320


	//   ....[2]....
        /*0214*/ 	.word	0x00003dc0


	//   ....[3]....
        /*0218*/ 	.word	0x00004240


	//   ....[4]....
        /*021c*/ 	.word	0x00005e60


	//   ....[5]....
        /*0220*/ 	.word	0x00006290


	//   ....[6]....
        /*0224*/ 	.word	0x000097a0


	//   ....[7]....
        /*0228*/ 	.word	0x00009a10


	//----- nvinfo : EIATTR_VRC_CTA_INIT_COUNT
	.align		4
.L_77:
        /*022c*/ 	.byte	0x02, 0x4a
        /*022e*/ 	.byte	0x80
	.zero		1


	//----- nvinfo : EIATTR_MBARRIER_INSTR_OFFSETS
	.align		4
        /*0230*/ 	.byte	0x04, 0x39
        /*0232*/ 	.short	(.L_79 - .L_78)


	//   ....[0]....
.L_78:
        /*0234*/ 	.word	0x00001e30
        /*0238*/ 	.word	0x000000ff
        /*023c*/ 	.word	0x0000a000
        /*0240*/ 	.short	0x0100
        /*0242*/ 	.byte	0x3f
	.zero		1


	//   ....[1]....
        /*0244*/ 	.word	0x00002cc0
        /*0248*/ 	.word	0x000000ff
        /*024c*/ 	.word	0x0000a008
        /*0250*/ 	.short	0x0100
        /*0252*/ 	.byte	0x3f
	.zero		1


	//   ....[2]....
        /*0254*/ 	.word	0x000030c0
        /*0258*/ 	.word	0x000000ff
        /*025c*/ 	.word	0x00006000
        /*0260*/ 	.short	0x0100
        /*0262*/ 	.byte	0x3f
	.zero		1


	//   ....[3]....
        /*0264*/ 	.word	0x00003690
        /*0268*/ 	.word	0x000000ff
        /*026c*/ 	.word	0x00006000
        /*0270*/ 	.short	0x010a
        /*0272*/ 	.byte	0x3f
	.zero		1


	//   ....[4]....
        /*0274*/ 	.word	0x000036f0
        /*0278*/ 	.word	0x000000ff
        /*027c*/ 	.word	0x00006000
        /*0280*/ 	.short	0x0108
        /*0282*/ 	.byte	0x3f
	.zero		1


	//   ....[5]....
        /*0284*/ 	.word	0x00005530
        /*0288*/ 	.word	0x000000ff
        /*028c*/ 	.word	0x0000a010
        /*0290*/ 	.short	0x0100
        /*0292*/ 	.byte	0x3f
	.zero		1


	//   ....[6]....
        /*0294*/ 	.word	0x00005750
        /*0298*/ 	.word	0x000000ff
        /*029c*/ 	.word	0x0000a010
        /*02a0*/ 	.short	0x010a
        /*02a2*/ 	.byte	0x3f
	.zero		1


	//   ....[7]....
        /*02a4*/ 	.word	0x000058f0
        /*02a8*/ 	.word	0x000000ff
        /*02ac*/ 	.word	0x0000a010
        /*02b0*/ 	.short	0x0108
        /*02b2*/ 	.byte	0x3f
	.zero		1


	//   ....[8]....
        /*02b4*/ 	.word	0x00005e20
        /*02b8*/ 	.word	0x000000ff
        /*02bc*/ 	.word	0x00000000
        /*02c0*/ 	.short	0x010a
        /*02c2*/ 	.byte	0x48
	.zero		1


	//   ....[9]....
        /*02c4*/ 	.word	0x00007090
        /*02c8*/ 	.word	0x000000ff
        /*02cc*/ 	.word	0x00000000
        /*02d0*/ 	.short	0x010a
        /*02d2*/ 	.byte	0x48
	.zero		1


	//   ....[10]....
        /*02d4*/ 	.word	0x00007220
        /*02d8*/ 	.word	0x000000ff
        /*02dc*/ 	.word	0x0000a000
        /*02e0*/ 	.short	0x0108
        /*02e2*/ 	.byte	0x3f
	.zero		1


	//   ....[11]....
        /*02e4*/ 	.word	0x00007360
        /*02e8*/ 	.word	0x000000ff
        /*02ec*/ 	.word	0x0000a008
        /*02f0*/ 	.short	0x0108
        /*02f2*/ 	.byte	0x3f
	.zero		1


	//   ....[12]....
        /*02f4*/ 	.word	0x00009a30
        /*02f8*/ 	.word	0x000000ff
        /*02fc*/ 	.word	0x00006000
        /*0300*/ 	.short	0x010a
        /*0302*/ 	.byte	0x3f
	.zero		1


	//   ....[13]....
        /*0304*/ 	.word	0x00009a60
        /*0308*/ 	.word	0x000000ff
        /*030c*/ 	.word	0x0000a010
        /*0310*/ 	.short	0x010a
        /*0312*/ 	.byte	0x3f
	.zero		1


	//   ....[14]....
        /*0314*/ 	.word	0x00009a90
        /*0318*/ 	.word	0x000000ff
        /*031c*/ 	.word	0x00000000
        /*0320*/ 	.short	0x010a
        /*0322*/ 	.byte	0x48
	.zero		1


	//   ....[15]....
        /*0324*/ 	.word	0x00009ac0
        /*0328*/ 	.word	0x000000ff
        /*032c*/ 	.word	0x00000000
        /*0330*/ 	.short	0x010a
        /*0332*/ 	.byte	0x48
	.zero		1


	//----- nvinfo : EIATTR_NUM_MBARRIERS
	.align		4
.L_79:
        /*0334*/ 	.byte	0x03, 0x38
        /*0336*/ 	.short	0xffff


	//----- nvinfo : EIATTR_EXIT_INSTR_OFFSETS
	.align		4
        /*0338*/ 	.byte	0x04, 0x1c
        /*033a*/ 	.short	(.L_81 - .L_80)


	//   ....[0]....
.L_80:
        /*033c*/ 	.word	0x00009a20


	//----- nvinfo : EIATTR_REQNTID
	.align		4
.L_81:
        /*0340*/ 	.byte	0x04, 0x10
        /*0342*/ 	.short	(.L_83 - .L_82)
.L_82:
        /*0344*/ 	.word	0x00000080
        /*0348*/ 	.word	0x00000001
        /*034c*/ 	.word	0x00000001


	//----- nvinfo : EIATTR_CRS_STACK_SIZE
	.align		4
.L_83:
        /*0350*/ 	.byte	0x04, 0x1e
        /*0352*/ 	.short	(.L_85 - .L_84)
.L_84:
        /*0354*/ 	.word	0x00000000


	//----- nvinfo : EIATTR_CBANK_PARAM_SIZE
	.align		4
.L_85:
        /*0358*/ 	.byte	0x03, 0x19
        /*035a*/ 	.short	0x0088


	//----- nvinfo : EIATTR_PARAM_CBANK
	.align		4
        /*035c*/ 	.byte	0x04, 0x0a
        /*035e*/ 	.short	(.L_87 - .L_86)
	.align		4
.L_86:
        /*0360*/ 	.word	index@(.nv.constant0.attn_fwd)
        /*0364*/ 	.short	0x0380
        /*0366*/ 	.short	0x0088


	//----- nvinfo : EIATTR_SW_WAR
	.align		4
.L_87:
        /*0368*/ 	.byte	0x04, 0x36
        /*036a*/ 	.short	(.L_89 - .L_88)
.L_88:
        /*036c*/ 	.word	0x00000008
.L_89:


//--------------------- .nv.compat                --------------------------
	.section	.nv.compat,"",@"SHT_CUDA_COMPAT_INFO"
	.align	4
        /*0000*/ 	.byte	0x02, 0x02, 0x02, 0x00, 0x02, 0x05, 0x05, 0x00, 0x02, 0x03, 0x00, 0x00, 0x02, 0x06, 0x01, 0x00


//--------------------- .nv.callgraph             --------------------------
	.section	.nv.callgraph,"",@"SHT_CUDA_CALLGRAPH"
	.align	4
	.sectionentsize	8
	.align		4
        /*0000*/ 	.word	0x00000000
	.align		4
        /*0004*/ 	.word	0xffffffff
	.align		4
        /*0008*/ 	.word	0x00000000
	.align		4
        /*000c*/ 	.word	0xfffffffe
	.align		4
        /*0010*/ 	.word	0x00000000
	.align		4
        /*0014*/ 	.word	0xfffffffd
	.align		4
        /*0018*/ 	.word	0x00000000
	.align		4
        /*001c*/ 	.word	0xfffffffc


//--------------------- .nv.constant4             --------------------------
	.section	.nv.constant4,"a",@progbits
	.align	8
	.align		8
.nv.constant4:
        /*0000*/ 	.dword	_$_str


//--------------------- .text.attn_fwd            --------------------------
	.section	.text.attn_fwd,"ax",@progbits
	.align	128
        .global         attn_fwd
        .type           attn_fwd,@function
        .size           attn_fwd,(.L_x_31 - attn_fwd)
        .other          attn_fwd,@"STO_CUDA_ENTRY STV_DEFAULT"
attn_fwd:
.text.attn_fwd:
[----:B------:R-:W0:Y:S01]  /*0000*/  LDC R1, c[0x0][0x37c] ;  /* 0x0000df00ff017b82 */ /* 0x000e220000000800 */
[----:B------:R-:W1:Y:S02]  /*0010*/  S2R R0, SR_TID.X ;  /* 0x0000000000007919 */ /* 0x000e640000002100 */
[----:B-1----:R-:W-:-:S13]  /*0020*/  ISETP.GE.U32.AND P0, PT, R0, 0x20, PT ;  /* 0x000000200000780c */ /* 0x002fda0003f06070 */
[----:B------:R-:W-:Y:S02]  /*0030*/  VOTEU.ANY UP1, P0 ;  /* 0x0000000000ff7886 */ /* 0x000fe40000020100 */
[----:B0-----:R-:W-:Y:S05]  /*0040*/  BRA.U UP1, `(.L_x_0) ;  /* 0x0000000101b87547 */ /* 0x001fea000b800000 */
[----:B------:R-:W0:Y:S01]  /*0050*/  S2UR UR6, SR_CgaCtaId ;  /* 0x00000000000679c3 */ /* 0x000e220000008800 */
[----:B------:R-:W-:Y:S01]  /*0060*/  NOP ;  /* 0x0000000000007918 */ /* 0x000fe20000000000 */
[----:B------:R-:W-:Y:S02]  /*0070*/  UMOV UR4, 0x40 ;  /* 0x0000004000047882 */ /* 0x000fe40000000000 */
[----:B0-----:R-:W-:-:S09]  /*0080*/  ULEA UR4, UR6, UR4, 0x18 ;  /* 0x0000000406047291 */ /* 0x001fd2000f8ec0ff */
[----:B------:R-:W0:Y:S01]  /*0090*/  LDS.U8 R2, [UR4] ;  /* 0x00000004ff027984 */ /* 0x000e220008000000 */
[----:B------:R-:W-:Y:S02]  /*00a0*/  UMOV UR4, 0x400 ;  /* 0x0000040000047882 */ /* 0x000fe40000000000 */
[----:B------:R-:W-:Y:S01]  /*00b0*/  ULEA UR4, UR6, UR4, 0x18 ;  /* 0x0000000406047291 */ /* 0x000fe2000f8ec0ff */
[----:B0-----:R-:W-:-:S13]  /*00c0*/  ISETP.NE.AND P0, PT, R2, RZ, PT ;  /* 0x000000ff0200720c */ /* 0x001fda0003f05270 */
[----:B------:R-:W-:Y:S05]  /*00d0*/  @P0 BRA `(.L_x_1) ;  /* 0x00000000007c0947 */ /* 0x000fea0003800000 */
[----:B------:R-:W-:-:S13]  /*00e0*/  ELECT P0, URZ, PT ;  /* 0x0000000000ff782f */ /* 0x000fda0003800000 */
[----:B------:R-:W-:Y:S05]  /*00f0*/  @!P0 BRA `(.L_x_2) ;  /* 0x0000000000848947 */ /* 0x000fea0003800000 */
[----:B------:R-:W-:Y:S01]  /*0100*/  UMOV UR5, 0x8 ;  /* 0x0000000800057882 */ /* 0x000fe20000000000 */
[----:B------:R-:W-:Y:S02]  /*0110*/  IMAD.MOV.U32 R5, RZ, RZ, 0x1 ;  /* 0x00000001ff057424 */ /* 0x000fe400078e00ff */
[----:B------:R-:W-:Y:S02]  /*0120*/  IMAD.MOV.U32 R3, RZ, RZ, 0xff ;  /* 0x000000ffff037424 */ /* 0x000fe400078e00ff */
[----:B------:R-:W-:Y:S04]  /*0130*/  DEPBAR.LE SB0, 0x36 ;  /* 0x00008d800000791a */ /* 0x000fe80000000000 */
[----:B------:R-:W0:Y:S02]  /*0140*/  UTCATOMSWS.FIND_AND_SET.ALIGN UP0, UR5, UR5 ;  /* 0x00000005000575e3 */ /* 0x000e240008000800 */
[----:B0-----:R-:W-:-:S04]  /*0150*/  PLOP3.LUT P0, PT, PT, PT, UP0, 0x80, 0x8 ;  /* 0x000000000008781c */ /* 0x001fc80003f0f008 */
[----:B------:R-:W-:-:S04]  /*0160*/  SEL R2, RZ, 0xffffffff, !P0 ;  /* 0xffffffffff027807 */ /* 0x000fc80004000000 */
[----:B------:R-:W-:Y:S01]  /*0170*/  ISETP.NE.AND P0, PT, R2, RZ, PT ;  /* 0x000000ff0200720c */ /* 0x000fe20003f05270 */
[----:B------:R-:W-:-:S12]  /*0180*/  IMAD.U32 R2, RZ, RZ, UR5 ;  /* 0x00000005ff027e24 */ /* 0x000fd8000f8e00ff */
[----:B------:R-:W-:Y:S05]  /*0190*/  @P0 BRA `(.L_x_3) ;  /* 0x0000000000240947 */ /* 0x000fea0003800000 */
.L_x_4:
[----:B------:R-:W-:Y:S05]  /*01a0*/  NANOSLEEP 0x64 ;  /* 0x000000640000795d */ /* 0x000fea0003800000 */
[----:B------:R-:W-:-:S05]  /*01b0*/  UMOV UR5, 0x8 ;  /* 0x0000000800057882 */ /* 0x000fca0000000000 */
[----:B------:R-:W-:Y:S04]  /*01c0*/  DEPBAR.LE SB0, 0x36 ;  /* 0x00008d800000791a */ /* 0x000fe80000000000 */
[----:B------:R-:W0:Y:S02]  /*01d0*/  UTCATOMSWS.FIND_AND_SET.ALIGN UP0, UR5, UR5 ;  /* 0x00000005000575e3 */ /* 0x000e240008000800 */
[----:B0-----:R-:W-:-:S04]  /*01e0*/  PLOP3.LUT P0, PT, PT, PT, UP0, 0x80, 0x8 ;  /* 0x000000000008781c */ /* 0x001fc80003f0f008 */
[----:B------:R-:W-:-:S04]  /*01f0*/  SEL R2, RZ, 0xffffffff, !P0 ;  /* 0xffffffffff027807 */ /* 0x000fc80004000000 */
[----:B------:R-:W-:Y:S01]  /*0200*/  ISETP.NE.AND P0, PT, R2, RZ, PT ;  /* 0x000000ff0200720c */ /* 0x000fe20003f05270 */
[----:B------:R-:W-:-:S12]  /*0210*/  IMAD.U32 R2, RZ, RZ, UR5 ;  /* 0x00000005ff027e24 */ /* 0x000fd8000f8e00ff */
[----:B------:R-:W-:Y:S05]  /*0220*/  @!P0 BRA `(.L_x_4) ;  /* 0xfffffffc00dc8947 */ /* 0x000fea000383ffff */
.L_x_3:
[C---:B------:R-:W-:Y:S01]  /*0230*/  VIADD R4, R2.reuse, 0x10 ;  /* 0x0000001002047836 */ /* 0x040fe20000000000 */
[----:B------:R-:W-:Y:S01]  /*0240*/  UMOV UR5, 0x50 ;  /* 0x0000005000057882 */ /* 0x000fe20000000000 */
[----:B------:R-:W-:Y:S01]  /*0250*/  SHF.L.U32 R3, R3, R2, RZ ;  /* 0x0000000203037219 */ /* 0x000fe200000006ff */
[----:B------:R-:W-:Y:S01]  /*0260*/  ULEA UR5, UR6, UR5, 0x18 ;  /* 0x0000000506057291 */ /* 0x000fe2000f8ec0ff */
[----:B------:R-:W-:Y:S01]  /*0270*/  IMAD.SHL.U32 R2, R2, 0x20, RZ ;  /* 0x0000002002027824 */ /* 0x000fe200078e00ff */
[----:B------:R-:W-:-:S04]  /*0280*/  SHF.L.U32 R4, R5, R4, RZ ;  /* 0x0000000405047219 */ /* 0x000fc800000006ff */
[----:B------:R-:W-:-:S05]  /*0290*/  LOP3.LUT R3, R4, R3, RZ, 0xfc, !PT ;  /* 0x0000000304037212 */ /* 0x000fca00078efcff */
[----:B------:R0:W-:Y:S04]  /*02a0*/  ATOMS.OR RZ, [UR5], R3 ;  /* 0x00000003ffff798c */ /* 0x0001e8000b000005 */
[----:B------:R0:W-:Y:S01]  /*02b0*/  STS [UR4], R2 ;  /* 0x00000002ff007988 */ /* 0x0001e20008000804 */
[----:B------:R-:W-:Y:S05]  /*02c0*/  BRA `(.L_x_2) ;  /* 0x0000000000107947 */ /* 0x000fea0003800000 */
.L_x_1:
[----:B------:R-:W-:Y:S02]  /*02d0*/  MOV R3, 0xffffffff ;  /* 0xffffffff00037802 */ /* 0x000fe40000000f00 */
[----:B------:R-:W-:-:S03]  /*02e0*/  MOV R2, 0x310 ;  /* 0x0000031000027802 */ /* 0x000fc60000000f00 */
[----:B------:R0:W-:Y:S04]  /*02f0*/  STS [UR4], R3 ;  /* 0x00000003ff007988 */ /* 0x0001e80008000804 */
[----:B0-----:R-:W-:Y:S05]  /*0300*/  CALL.REL.NOINC `($__internal_1_$__cuda_sm10x_tcgen05_guardrail_trap_phase_invalid_during_alloc) ;  /* 0x0000009800047944 */ /* 0x001fea0003c00000 */
.L_x_2:
[----:B------:R-:W-:Y:S05]  /*0310*/  WARPSYNC.ALL ;  /* 0x0000000000007948 */ /* 0x000fea0003800000 */
[----:B------:R-:W-:Y:S01]  /*0320*/  NOP ;  /* 0x0000000000007918 */ /* 0x000fe20000000000 */
.L_x_0:
[----:B------:R-:W1:Y:S01]  /*0330*/  S2UR UR62, SR_CTAID.X ;  /* 0x00000000003e79c3 */ /* 0x000e620000002500 */
[----:B------:R-:W2:Y:S01]  /*0340*/  LDCU.64 UR4, c[0x0][0x3b0] ;  /* 0x00007600ff0477ac */ /* 0x000ea20008000a00 */
[----:B------:R-:W-:Y:S01]  /*0350*/  SHF.R.U32.HI R6, RZ, 0x6, R0 ;  /* 0x00000006ff067819 */ /* 0x000fe20000011600 */
[----:B------:R-:W-:-:S03]  /*0360*/  UMOV UR63, 0x400 ;  /* 0x00000400003f7882 */ /* 0x000fc60000000000 */
[----:B------:R-:W-:Y:S01]  /*0370*/  SGXT.U32 R6, R6, 0x1 ;  /* 0x000000010606781a */ /* 0x000fe20000000000 */
[----:B------:R-:W3:Y:S01]  /*0380*/  LDCU.64 UR10, c[0x0][0x358] ;  /* 0x00006b00ff0a77ac */ /* 0x000ee20008000a00 */
[----:B------:R-:W4:Y:S08]  /*0390*/  LDC R9, c[0x0][0x3b8] ;  /* 0x0000ee00ff097b82 */ /* 0x000f300000000800 */
[----:B------:R-:W2:Y:S08]  /*03a0*/  S2UR UR9, SR_CTAID.Y ;  /* 0x00000000000979c3 */ /* 0x000eb00000002600 */
[----:B------:R-:W0:Y:S01]  /*03b0*/  S2UR UR6, SR_CgaCtaId ;  /* 0x00000000000679c3 */ /* 0x000e220000008800 */
[----:B-1----:R-:W-:-:S06]  /*03c0*/  USHF.L.U32 UR62, UR62, 0x6, URZ ;  /* 0x000000063e3e7899 */ /* 0x002fcc00080006ff */
[----:B0-----:R-:W-:Y:S01]  /*03d0*/  IMAD.U32 R3, RZ, RZ, UR62 ;  /* 0x0000003eff037e24 */ /* 0x001fe2000f8e00ff */
[----:B------:R-:W0:Y:S01]  /*03e0*/  LDC.64 R10, c[0x0][0x380] ;  /* 0x0000e000ff0a7b82 */ /* 0x000e220000000a00 */
[----:B----4-:R-:W-:-:S03]  /*03f0*/  IMAD R6, R6, R9, RZ ;  /* 0x0000000906067224 */ /* 0x010fc600078e02ff */
[----:B------:R-:W-:Y:S01]  /*0400*/  LOP3.LUT R2, R3, 0x3f, R0, 0xf8, !PT ;  /* 0x0000003f03027812 */ /* 0x000fe200078ef800 */
[----:B------:R-:W-:Y:S01]  /*0410*/  IMAD R16, R9, 0x2, R6 ;  /* 0x0000000209107824 */ /* 0x000fe200078e0206 */
[----:B--2---:R-:W-:-:S03]  /*0420*/  UIMAD UR4, UR9, UR4, URZ ;  /* 0x00000004090472a4 */ /* 0x004fc6000f8e02ff */
[----:B------:R-:W-:Y:S01]  /*0430*/  IMAD R4, R2, UR5, RZ ;  /* 0x0000000502047c24 */ /* 0x000fe2000f8e02ff */
[----:B------:R-:W1:Y:S01]  /*0440*/  LDC.64 R80, c[0x0][0x388] ;  /* 0x0000e200ff507b82 */ /* 0x000e620000000a00 */
[C---:B------:R-:W-:Y:S01]  /*0450*/  IMAD R20, R9.reuse, 0x2, R16 ;  /* 0x0000000209147824 */ /* 0x040fe200078e0210 */
[----:B------:R-:W-:Y:S01]  /*0460*/  USHF.L.U32 UR7, UR4, 0x1, URZ ;  /* 0x0000000104077899 */ /* 0x000fe200080006ff */
[C---:B------:R-:W-:Y:S01]  /*0470*/  IMAD.SHL.U32 R3, R4.reuse, 0x2, RZ ;  /* 0x0000000204037824 */ /* 0x040fe200078e00ff */
[----:B------:R-:W-:Y:S01]  /*0480*/  UIMAD.WIDE UR4, UR4, 0x2, URZ ;  /* 0x00000002040478a5 */ /* 0x000fe2000f8e02ff */
[----:B------:R-:W-:Y:S01]  /*0490*/  IMAD.HI R8, R4, 0x2, RZ ;  /* 0x0000000204087827 */ /* 0x000fe200078e02ff */
[----:B------:R-:W-:Y:S02]  /*04a0*/  ULEA UR63, UR6, UR63, 0x18 ;  /* 0x0000003f063f7291 */ /* 0x000fe4000f8ec0ff */
[----:B------:R-:W-:Y:S01]  /*04b0*/  BAR.SYNC.DEFER_BLOCKING 0x0 ;  /* 0x0000000000007b1d */ /* 0x000fe20000010000 */
[----:B------:R-:W-:-:S04]  /*04c0*/  IMAD R22, R9, 0x2, R20 ;  /* 0x0000000209167824 */ /* 0x000fc800078e0214 */
[----:B------:R-:W-:Y:S01]  /*04d0*/  IMAD R24, R9, 0x2, R22 ;  /* 0x0000000209187824 */ /* 0x000fe200078e0216 */
[----:B0-----:R-:W-:Y:S01]  /*04e0*/  IADD3 R3, P0, P1, R3, UR7, R10 ;  /* 0x0000000703037c10 */ /* 0x001fe2000f91e00a */
[----:B------:R-:W0:Y:S03]  /*04f0*/  LDCU UR4, c[0x0][0x3c8] ;  /* 0x00007900ff0477ac */ /* 0x000e260008000800 */
[----:B------:R-:W-:Y:S02]  /*0500*/  IADD3.X R8, PT, PT, R8, UR5, R11, P0, P1 ;  /* 0x0000000508087c10 */ /* 0x000fe400087e240b */
[-C--:B------:R-:W-:Y:S02]  /*0510*/  LEA R10, P0, R6, R3.reuse, 0x1 ;  /* 0x00000003060a7211 */ /* 0x080fe400078008ff */
[----:B------:R-:W-:Y:S02]  /*0520*/  LEA R18, P1, R24, R3, 0x1 ;  /* 0x0000000318127211 */ /* 0x000fe400078208ff */
[----:B------:R-:W-:-:S02]  /*0530*/  LEA.HI.X.SX32 R11, R6, R8, 0x1, P0 ;  /* 0x00000008060b7211 */ /* 0x000fc400000f0eff */
[-C--:B------:R-:W-:Y:S02]  /*0540*/  LEA R12, P0, R16, R3.reuse, 0x1 ;  /* 0x00000003100c7211 */ /* 0x080fe400078008ff */
[-C--:B------:R-:W-:Y:S01]  /*0550*/  LEA.HI.X.SX32 R19, R24, R8.reuse, 0x1, P1 ;  /* 0x0000000818137211 */ /* 0x080fe200008f0eff */
[----:B------:R-:W2:Y:S01]  /*0560*/  LDS R69, [UR63] ;  /* 0x0000003fff457984 */ /* 0x000ea20008000800 */
[----:B------:R-:W-:Y:S01]  /*0570*/  BAR.SYNC.DEFER_BLOCKING 0x0 ;  /* 0x0000000000007b1d */ /* 0x000fe20000010000 */
[----:B------:R-:W-:Y:S02]  /*0580*/  LEA.HI.X.SX32 R13, R16, R8, 0x1, P0 ;  /* 0x00000008100d7211 */ /* 0x000fe400000f0eff */
[-C--:B------:R-:W-:Y:S02]  /*0590*/  LEA R14, P1, R20, R3.reuse, 0x1 ;  /* 0x00000003140e7211 */ /* 0x080fe400078208ff */
[----:B------:R-:W-:Y:S02]  /*05a0*/  LEA R16, P0, R22, R3, 0x1 ;  /* 0x0000000316107211 */ /* 0x000fe400078008ff */
[----:B------:R-:W-:-:S02]  /*05b0*/  LEA R24, R9, R24, 0x1 ;  /* 0x0000001809187211 */ /* 0x000fc400078e08ff */
[-C--:B------:R-:W-:Y:S02]  /*05c0*/  LEA.HI.X.SX32 R15, R20, R8.reuse, 0x1, P1 ;  /* 0x00000008140f7211 */ /* 0x080fe400008f0eff */
[----:B------:R-:W-:Y:S01]  /*05d0*/  LEA.HI.X.SX32 R17, R22, R8, 0x1, P0 ;  /* 0x0000000816117211 */ /* 0x000fe200000f0eff */
[----:B------:R-:W-:Y:S01]  /*05e0*/  IMAD R26, R9, 0x2, R24 ;  /* 0x00000002091a7824 */ /* 0x000fe200078e0218 */
[----:B------:R-:W-:-:S04]  /*05f0*/  LEA R20, P0, R24, R3, 0x1 ;  /* 0x0000000318147211 */ /* 0x000fc800078008ff */
[----:B------:R-:W-:Y:S01]  /*0600*/  LEA.HI.X.SX32 R21, R24, R8, 0x1, P0 ;  /* 0x0000000818157211 */ /* 0x000fe200000f0eff */
[----:B------:R-:W-:-:S04]  /*0610*/  IMAD R24, R9, 0x2, R26 ;  /* 0x0000000209187824 */ /* 0x000fc800078e021a */
[----:B------:R-:W-:Y:S01]  /*0620*/  IMAD R28, R9, 0x2, R24 ;  /* 0x00000002091c7824 */ /* 0x000fe200078e0218 */
[CC--:B------:R-:W-:Y:S01]  /*0630*/  LEA R22, P1, R24.reuse, R3.reuse, 0x1 ;  /* 0x0000000318167211 */ /* 0x0c0fe200078208ff */
[----:B---3--:R3:W5:Y:S03]  /*0640*/  LDG.E.U16 R6, desc[UR10][R18.64] ;  /* 0x0000000a12067981 */ /* 0x008766000c1e1500 */
[----:B------:R-:W-:Y:S01]  /*0650*/  LEA.HI.X.SX32 R23, R24, R8, 0x1, P1 ;  /* 0x0000000818177211 */ /* 0x000fe200008f0eff */
[----:B------:R4:W5:Y:S04]  /*0660*/  LDG.E.U16 R7, desc[UR10][R14.64] ;  /* 0x0000000a0e077981 */ /* 0x000968000c1e1500 */
[----:B------:R-:W5:Y:S01]  /*0670*/  LDG.E.U16 R4, desc[UR10][R10.64] ;  /* 0x0000000a0a047981 */ /* 0x000f62000c1e1500 */
[----:B---3--:R-:W-:-:S03]  /*0680*/  LEA R18, P0, R26, R3, 0x1 ;  /* 0x000000031a127211 */ /* 0x008fc600078008ff */
[----:B------:R-:W5:Y:S01]  /*0690*/  LDG.E.U16 R5, desc[UR10][R12.64] ;  /* 0x0000000a0c057981 */ /* 0x000f62000c1e1500 */
[-C--:B------:R-:W-:Y:S01]  /*06a0*/  LEA.HI.X.SX32 R19, R26, R8.reuse, 0x1, P0 ;  /* 0x000000081a137211 */ /* 0x080fe200000f0eff */
[C---:B----4-:R-:W-:Y:S01]  /*06b0*/  IMAD R14, R9.reuse, 0x2, R28 ;  /* 0x00000002090e7824 */ /* 0x050fe200078e021c */
[CC--:B------:R-:W-:Y:S01]  /*06c0*/  LEA R24, P0, R28.reuse, R3.reuse, 0x1 ;  /* 0x000000031c187211 */ /* 0x0c0fe200078008ff */
[----:B------:R3:W5:Y:S03]  /*06d0*/  LDG.E.U16 R10, desc[UR10][R16.64] ;  /* 0x0000000a100a7981 */ /* 0x000766000c1e1500 */
[----:B------:R-:W-:Y:S01]  /*06e0*/  LEA.HI.X.SX32 R25, R28, R8, 0x1, P0 ;  /* 0x000000081c197211 */ /* 0x000fe200000f0eff */
[C---:B------:R-:W-:Y:S01]  /*06f0*/  IMAD R28, R9.reuse, 0x2, R14 ;  /* 0x00000002091c7824 */ /* 0x040fe200078e020e */
[----:B------:R4:W5:Y:S03]  /*0700*/  LDG.E.U16 R11, desc[UR10][R20.64] ;  /* 0x0000000a140b7981 */ /* 0x000966000c1e1500 */
[----:B------:R-:W-:Y:S01]  /*0710*/  IMAD R30, R9, 0x2, R28 ;  /* 0x00000002091e7824 */ /* 0x000fe200078e021c */
[----:B------:R0:W5:Y:S01]  /*0720*/  LDG.E.U16 R12, desc[UR10][R18.64] ;  /* 0x0000000a120c7981 */ /* 0x000162000c1e1500 */
[----:B---3--:R-:W-:-:S03]  /*0730*/  LEA R16, P0, R14, R3, 0x1 ;  /* 0x000000030e107211 */ /* 0x008fc600078008ff */
[C---:B------:R-:W-:Y:S01]  /*0740*/  LEA R32, R9.reuse, R30, 0x1 ;  /* 0x0000001e09207211 */ /* 0x040fe200078e08ff */
[----:B------:R3:W5:Y:S01]  /*0750*/  LDG.E.U16 R13, desc[UR10][R22.64] ;  /* 0x0000000a160d7981 */ /* 0x000762000c1e1500 */
[-C--:B------:R-:W-:Y:S02]  /*0760*/  LEA.HI.X.SX32 R17, R14, R8.reuse, 0x1, P0 ;  /* 0x000000080e117211 */ /* 0x080fe400000f0eff */
[-C--:B----4-:R-:W-:Y:S01]  /*0770*/  LEA R20, P0, R28, R3.reuse, 0x1 ;  /* 0x000000031c147211 */ /* 0x090fe200078008ff */
[----:B------:R4:W5:Y:S01]  /*0780*/  LDG.E.U16 R14, desc[UR10][R24.64] ;  /* 0x0000000a180e7981 */ /* 0x000962000c1e1500 */
[-C--:B------:R-:W-:Y:S02]  /*0790*/  LEA R26, P1, R30, R3.reuse, 0x1 ;  /* 0x000000031e1a7211 */ /* 0x080fe400078208ff */
[-C--:B------:R-:W-:Y:S01]  /*07a0*/  LEA.HI.X.SX32 R21, R28, R8.reuse, 0x1, P0 ;  /* 0x000000081c157211 */ /* 0x080fe200000f0eff */
[----:B------:R-:W-:Y:S01]  /*07b0*/  IMAD R28, R9, 0x2, R32 ;  /* 0x00000002091c7824 */ /* 0x000fe200078e0220 */
[----:B0-----:R-:W-:Y:S01]  /*07c0*/  LEA R18, P0, R32, R3, 0x1 ;  /* 0x0000000320127211 */ /* 0x001fe200078008ff */
[----:B------:R-:W5:Y:S01]  /*07d0*/  LDG.E.U16 R15, desc[UR10][R16.64] ;  /* 0x0000000a100f7981 */ /* 0x000f62000c1e1500 */
[----:B------:R-:W-:-:S02]  /*07e0*/  LEA.HI.X.SX32 R27, R30, R8, 0x1, P1 ;  /* 0x000000081e1b7211 */ /* 0x000fc400008f0eff */
[-C--:B------:R-:W-:Y:S01]  /*07f0*/  LEA.HI.X.SX32 R19, R32, R8.reuse, 0x1, P0 ;  /* 0x0000000820137211 */ /* 0x080fe200000f0eff */
[C---:B------:R-:W-:Y:S01]  /*0800*/  IMAD R30, R9.reuse, 0x2, R28 ;  /* 0x00000002091e7824 */ /* 0x040fe200078e021c */
[CC--:B---3--:R-:W-:Y:S01]  /*0810*/  LEA R22, P0, R28.reuse, R3.reuse, 0x1 ;  /* 0x000000031c167211 */ /* 0x0c8fe200078008ff */
[----:B------:R0:W5:Y:S03]  /*0820*/  LDG.E.U16 R31, desc[UR10][R26.64] ;  /* 0x0000000a1a1f7981 */ /* 0x000166000c1e1500 */
[-C--:B------:R-:W-:Y:S01]  /*0830*/  LEA.HI.X.SX32 R23, R28, R8.reuse, 0x1, P0 ;  /* 0x000000081c177211 */ /* 0x080fe200000f0eff */
[C---:B------:R-:W-:Y:S01]  /*0840*/  IMAD R28, R9.reuse, 0x2, R30 ;  /* 0x00000002091c7824 */ /* 0x040fe200078e021e */
[----:B------:R3:W5:Y:S03]  /*0850*/  LDG.E.U16 R29, desc[UR10][R20.64] ;  /* 0x0000000a141d7981 */ /* 0x000766000c1e1500 */
[C---:B------:R-:W-:Y:S01]  /*0860*/  IMAD R32, R9.reuse, 0x2, R28 ;  /* 0x0000000209207824 */ /* 0x040fe200078e021c */
[-C--:B----4-:R-:W-:Y:S01]  /*0870*/  LEA R24, P1, R28, R3.reuse, 0x1 ;  /* 0x000000031c187211 */ /* 0x090fe200078208ff */
[----:B------:R4:W5:Y:S02]  /*0880*/  LDG.E.U16 R34, desc[UR10][R18.64] ;  /* 0x0000000a12227981 */ /* 0x000964000c1e1500 */
[C---:B0-----:R-:W-:Y:S01]  /*0890*/  IMAD R26, R9.reuse, 0x2, R32 ;  /* 0x00000002091a7824 */ /* 0x041fe200078e0220 */
[----:B------:R-:W-:Y:S01]  /*08a0*/  LEA R16, P0, R30, R3, 0x1 ;  /* 0x000000031e107211 */ /* 0x000fe200078008ff */
[----:B------:R-:W5:Y:S01]  /*08b0*/  LDG.E.U16 R33, desc[UR10][R22.64] ;  /* 0x0000000a16217981 */ /* 0x000f62000c1e1500 */
[-C--:B------:R-:W-:Y:S01]  /*08c0*/  LEA.HI.X.SX32 R25, R28, R8.reuse, 0x1, P1 ;  /* 0x000000081c197211 */ /* 0x080fe200008f0eff */
[----:B------:R-:W-:Y:S01]  /*08d0*/  IMAD R28, R9, 0x2, R26 ;  /* 0x00000002091c7824 */ /* 0x000fe200078e021a */
[----:B------:R-:W-:-:S02]  /*08e0*/  LEA.HI.X.SX32 R17, R30, R8, 0x1, P0 ;  /* 0x000000081e117211 */ /* 0x000fc400000f0eff */
[CC--:B---3--:R-:W-:Y:S01]  /*08f0*/  LEA R20, P0, R32.reuse, R3.reuse, 0x1 ;  /* 0x0000000320147211 */ /* 0x0c8fe200078008ff */
[----:B------:R0:W5:Y:S01]  /*0900*/  LDG.E.U16 R36, desc[UR10][R24.64] ;  /* 0x0000000a18247981 */ /* 0x000162000c1e1500 */
[C---:B------:R-:W-:Y:S02]  /*0910*/  LEA R30, R9.reuse, R28, 0x1 ;  /* 0x0000001c091e7211 */ /* 0x040fe400078e08ff */
[-C--:B------:R-:W-:Y:S01]  /*0920*/  LEA.HI.X.SX32 R21, R32, R8.reuse, 0x1, P0 ;  /* 0x0000000820157211 */ /* 0x080fe200000f0eff */
[----:B------:R3:W5:Y:S01]  /*0930*/  LDG.E.U16 R35, desc[UR10][R16.64] ;  /* 0x0000000a10237981 */ /* 0x000762000c1e1500 */
[CC--:B----4-:R-:W-:Y:S01]  /*0940*/  LEA R18, P0, R26.reuse, R3.reuse, 0x1 ;  /* 0x000000031a127211 */ /* 0x0d0fe200078008ff */
[C---:B------:R-:W-:Y:S02]  /*0950*/  IMAD R32, R9.reuse, 0x2, R30 ;  /* 0x0000000209207824 */ /* 0x040fe400078e021e */
[----:B------:R4:W5:Y:S01]  /*0960*/  LDG.E.U16 R38, desc[UR10][R20.64] ;  /* 0x0000000a14267981 */ /* 0x000962000c1e1500 */
[----:B------:R-:W-:Y:S01]  /*0970*/  LEA.HI.X.SX32 R19, R26, R8, 0x1, P0 ;  /* 0x000000081a137211 */ /* 0x000fe200000f0eff */
[----:B0-----:R-:W-:Y:S01]  /*0980*/  IMAD R24, R9, 0x2, R32 ;  /* 0x0000000209187824 */ /* 0x001fe200078e0220 */
[----:B------:R-:W-:-:S02]  /*0990*/  LEA R22, P0, R28, R3, 0x1 ;  /* 0x000000031c167211 */ /* 0x000fc400078008ff */
[-C--:B------:R-:W-:Y:S01]  /*09a0*/  LEA R26, P1, R30, R3.reuse, 0x1 ;  /* 0x000000031e1a7211 */ /* 0x080fe200078208ff */
[----:B------:R0:W5:Y:S01]  /*09b0*/  LDG.E.U16 R37, desc[UR10][R18.64] ;  /* 0x0000000a12257981 */ /* 0x000162000c1e1500 */
[-C--:B------:R-:W-:Y:S01]  /*09c0*/  LEA.HI.X.SX32 R23, R28, R8.reuse, 0x1, P0 ;  /* 0x000000081c177211 */ /* 0x080fe200000f0eff */
[C---:B------:R-:W-:Y:S01]  /*09d0*/  IMAD R28, R9.reuse, 0x2, R24 ;  /* 0x00000002091c7824 */ /* 0x040fe200078e0218 */
[-C--:B---3--:R-:W-:Y:S02]  /*09e0*/  LEA R16, P0, R32, R3.reuse, 0x1 ;  /* 0x0000000320107211 */ /* 0x088fe400078008ff */
[-C--:B------:R-:W-:Y:S01]  /*09f0*/  LEA.HI.X.SX32 R27, R30, R8.reuse, 0x1, P1 ;  /* 0x000000081e1b7211 */ /* 0x080fe200008f0eff */
[C---:B------:R-:W-:Y:S01]  /*0a00*/  IMAD R30, R9.reuse, 0x2, R28 ;  /* 0x00000002091e7824 */ /* 0x040fe200078e021c */
[----:B------:R-:W-:Y:S01]  /*0a10*/  LEA.HI.X.SX32 R17, R32, R8, 0x1, P0 ;  /* 0x0000000820117211 */ /* 0x000fe200000f0eff */
[----:B------:R-:W5:Y:S01]  /*0a20*/  LDG.E.U16 R39, desc[UR10][R22.64] ;  /* 0x0000000a16277981 */ /* 0x000f62000c1e1500 */
[----:B----4-:R-:W-:Y:S01]  /*0a30*/  LEA R20, P0, R24, R3, 0x1 ;  /* 0x0000000318147211 */ /* 0x010fe200078008ff */
[----:B------:R-:W-:-:S02]  /*0a40*/  IMAD R32, R9, 0x2, R30 ;  /* 0x0000000209207824 */ /* 0x000fc400078e021e */
[----:B------:R3:W5:Y:S01]  /*0a50*/  LDG.E.U16 R40, desc[UR10][R26.64] ;  /* 0x0000000a1a287981 */ /* 0x000762000c1e1500 */
[-C--:B------:R-:W-:Y:S02]  /*0a60*/  LEA.HI.X.SX32 R21, R24, R8.reuse, 0x1, P0 ;  /* 0x0000000818157211 */ /* 0x080fe400000f0eff */
[-C--:B0-----:R-:W-:Y:S01]  /*0a70*/  LEA R18, P0, R28, R3.reuse, 0x1 ;  /* 0x000000031c127211 */ /* 0x081fe200078008ff */
[----:B------:R0:W5:Y:S01]  /*0a80*/  LDG.E.U16 R42, desc[UR10][R16.64] ;  /* 0x0000000a102a7981 */ /* 0x000162000c1e1500 */
[-C--:B------:R-:W-:Y:S01]  /*0a90*/  LEA R24, P1, R30, R3.reuse, 0x1 ;  /* 0x000000031e187211 */ /* 0x080fe200078208ff */
[C---:B---3--:R-:W-:Y:S01]  /*0aa0*/  IMAD R26, R9.reuse, 0x2, R32 ;  /* 0x00000002091a7824 */ /* 0x048fe200078e0220 */
[----:B------:R-:W-:Y:S01]  /*0ab0*/  LEA.HI.X.SX32 R19, R28, R8, 0x1, P0 ;  /* 0x000000081c137211 */ /* 0x000fe200000f0eff */
[----:B------:R3:W5:Y:S01]  /*0ac0*/  LDG.E.U16 R41, desc[UR10][R20.64] ;  /* 0x0000000a14297981 */ /* 0x000762000c1e1500 */
[----:B------:R-:W-:Y:S02]  /*0ad0*/  LEA R22, P0, R32, R3, 0x1 ;  /* 0x0000000320167211 */ /* 0x000fe400078008ff */
[----:B------:R-:W-:Y:S01]  /*0ae0*/  LEA R28, R9, R26, 0x1 ;  /* 0x0000001a091c7211 */ /* 0x000fe200078e08ff */
[----:B------:R-:W5:Y:S01]  /*0af0*/  LDG.E.U16 R43, desc[UR10][R18.64] ;  /* 0x0000000a122b7981 */ /* 0x000f62000c1e1500 */
[----:B------:R-:W-:-:S02]  /*0b00*/  LEA.HI.X.SX32 R25, R30, R8, 0x1, P1 ;  /* 0x000000081e197211 */ /* 0x000fc400008f0eff */
[-C--:B------:R-:W-:Y:S01]  /*0b10*/  LEA.HI.X.SX32 R23, R32, R8.reuse, 0x1, P0 ;  /* 0x0000000820177211 */ /* 0x080fe200000f0eff */
[C---:B------:R-:W-:Y:S01]  /*0b20*/  IMAD R30, R9.reuse, 0x2, R28 ;  /* 0x00000002091e7824 */ /* 0x040fe200078e021c */
[CC--:B0-----:R-:W-:Y:S01]  /*0b30*/  LEA R16, P0, R26.reuse, R3.reuse, 0x1 ;  /* 0x000000031a107211 */ /* 0x0c1fe200078008ff */
[----:B------:R0:W5:Y:S02]  /*0b40*/  LDG.E.U16 R44, desc[UR10][R24.64] ;  /* 0x0000000a182c7981 */ /* 0x000164000c1e1500 */
[C---:B------:R-:W-:Y:S01]  /*0b50*/  IMAD R32, R9.reuse, 0x2, R30 ;  /* 0x0000000209207824 */ /* 0x040fe200078e021e */
[-C--:B------:R-:W-:Y:S01]  /*0b60*/  LEA.HI.X.SX32 R17, R26, R8.reuse, 0x1, P0 ;  /* 0x000000081a117211 */ /* 0x080fe200000f0eff */
[----:B------:R4:W5:Y:S01]  /*0b70*/  LDG.E.U16 R46, desc[UR10][R22.64] ;  /* 0x0000000a162e7981 */ /* 0x000962000c1e1500 */
[-C--:B---3--:R-:W-:Y:S02]  /*0b80*/  LEA R20, P0, R28, R3.reuse, 0x1 ;  /* 0x000000031c147211 */ /* 0x088fe400078008ff */
[----:B------:R-:W-:Y:S01]  /*0b90*/  LEA R26, P1, R30, R3, 0x1 ;  /* 0x000000031e1a7211 */ /* 0x000fe200078208ff */
[----:B------:R3:W5:Y:S01]  /*0ba0*/  LDG.E.U16 R45, desc[UR10][R16.64] ;  /* 0x0000000a102d7981 */ /* 0x000762000c1e1500 */
[----:B0-----:R-:W-:Y:S01]  /*0bb0*/  IMAD R24, R9, 0x2, R32 ;  /* 0x0000000209187824 */ /* 0x001fe200078e0220 */
[----:B------:R-:W-:-:S03]  /*0bc0*/  LEA.HI.X.SX32 R21, R28, R8, 0x1, P0 ;  /* 0x000000081c157211 */ /* 0x000fc600000f0eff */
[C---:B------:R-:W-:Y:S01]  /*0bd0*/  IMAD R28, R9.reuse, 0x2, R24 ;  /* 0x00000002091c7824 */ /* 0x040fe200078e0218 */
[-C--:B------:R-:W-:Y:S01]  /*0be0*/  LEA.HI.X.SX32 R27, R30, R8.reuse, 0x1, P1 ;  /* 0x000000081e1b7211 */ /* 0x080fe200008f0eff */
[----:B------:R-:W5:Y:S01]  /*0bf0*/  LDG.E.U16 R47, desc[UR10][R20.64] ;  /* 0x0000000a142f7981 */ /* 0x000f62000c1e1500 */
[CC--:B------:R-:W-:Y:S01]  /*0c00*/  LEA R18, P0, R32.reuse, R3.reuse, 0x1 ;  /* 0x0000000320127211 */ /* 0x0c0fe200078008ff */
[C---:B------:R-:W-:Y:S02]  /*0c10*/  IMAD R30, R9.reuse, 0x2, R28 ;  /* 0x00000002091e7824 */ /* 0x040fe400078e021c */
[----:B------:R0:W5:Y:S01]  /*0c20*/  LDG.E.U16 R48, desc[UR10][R26.64] ;  /* 0x0000000a1a307981 */ /* 0x000162000c1e1500 */
[----:B------:R-:W-:Y:S01]  /*0c30*/  LEA.HI.X.SX32 R19, R32, R8, 0x1, P0 ;  /* 0x0000000820137211 */ /* 0x000fe200000f0eff */
[----:B------:R-:W-:Y:S01]  /*0c40*/  IMAD R32, R9, 0x2, R30 ;  /* 0x0000000209207824 */ /* 0x000fe200078e021e */
[----:B----4-:R-:W-:-:S03]  /*0c50*/  LEA R22, P0, R24, R3, 0x1 ;  /* 0x0000000318167211 */ /* 0x010fc600078008ff */
[----:B------:R4:W5:Y:S01]  /*0c60*/  LDG.E.U16 R50, desc[UR10][R18.64] ;  /* 0x0000000a12327981 */ /* 0x000962000c1e1500 */
[----:B------:R-:W-:Y:S02]  /*0c70*/  LEA.HI.X.SX32 R23, R24, R8, 0x1, P0 ;  /* 0x0000000818177211 */ /* 0x000fe400000f0eff */
[-C--:B---3--:R-:W-:Y:S02]  /*0c80*/  LEA R16, P0, R28, R3.reuse, 0x1 ;  /* 0x000000031c107211 */ /* 0x088fe400078008ff */
[C---:B0-----:R-:W-:Y:S01]  /*0c90*/  LEA R26, R9.reuse, R32, 0x1 ;  /* 0x00000020091a7211 */ /* 0x041fe200078e08ff */
[----:B------:R0:W5:Y:S01]  /*0ca0*/  LDG.E.U16 R49, desc[UR10][R22.64] ;  /* 0x0000000a16317981 */ /* 0x000162000c1e1500 */
[-C--:B------:R-:W-:Y:S02]  /*0cb0*/  LEA R24, P1, R30, R3.reuse, 0x1 ;  /* 0x000000031e187211 */ /* 0x080fe400078208ff */
[----:B------:R-:W-:Y:S01]  /*0cc0*/  LEA.HI.X.SX32 R17, R28, R8, 0x1, P0 ;  /* 0x000000081c117211 */ /* 0x000fe200000f0eff */
[----:B------:R-:W-:Y:S01]  /*0cd0*/  IMAD R28, R9, 0x2, R26 ;  /* 0x00000002091c7824 */ /* 0x000fe200078e021a */
[----:B------:R-:W-:-:S02]  /*0ce0*/  LEA R20, P0, R32, R3, 0x1 ;  /* 0x0000000320147211 */ /* 0x000fc400078008ff */
[-C--:B------:R-:W-:Y:S01]  /*0cf0*/  LEA.HI.X.SX32 R25, R30, R8.reuse, 0x1, P1 ;  /* 0x000000081e197211 */ /* 0x080fe200008f0eff */
[C---:B------:R-:W-:Y:S01]  /*0d00*/  IMAD R30, R9.reuse, 0x2, R28 ;  /* 0x00000002091e7824 */ /* 0x040fe200078e021c */
[-C--:B------:R-:W-:Y:S01]  /*0d10*/  LEA.HI.X.SX32 R21, R32, R8.reuse, 0x1, P0 ;  /* 0x0000000820157211 */ /* 0x080fe200000f0eff */
[----:B------:R-:W5:Y:S01]  /*0d20*/  LDG.E.U16 R51, desc[UR10][R16.64] ;  /* 0x0000000a10337981 */ /* 0x000f62000c1e1500 */
[CC--:B----4-:R-:W-:Y:S01]  /*0d30*/  LEA R18, P0, R26.reuse, R3.reuse, 0x1 ;  /* 0x000000031a127211 */ /* 0x0d0fe200078008ff */
[----:B------:R-:W-:Y:S02]  /*0d40*/  IMAD R32, R9, 0x2, R30 ;  /* 0x0000000209207824 */ /* 0x000fe400078e021e */
[----:B------:R3:W5:Y:S01]  /*0d50*/  LDG.E.U16 R52, desc[UR10][R24.64] ;  /* 0x0000000a18347981 */ /* 0x000762000c1e1500 */
[----:B------:R-:W-:Y:S02]  /*0d60*/  LEA.HI.X.SX32 R19, R26, R8, 0x1, P0 ;  /* 0x000000081a137211 */ /* 0x000fe400000f0eff */
[-C--:B0-----:R-:W-:Y:S01]  /*0d70*/  LEA R22, P0, R28, R3.reuse, 0x1 ;  /* 0x000000031c167211 */ /* 0x081fe200078008ff */
[----:B------:R0:W5:Y:S01]  /*0d80*/  LDG.E.U16 R54, desc[UR10][R20.64] ;  /* 0x0000000a14367981 */ /* 0x000162000c1e1500 */
[----:B------:R-:W-:-:S02]  /*0d90*/  LEA R26, P1, R30, R3, 0x1 ;  /* 0x000000031e1a7211 */ /* 0x000fc400078208ff */
[-C--:B------:R-:W-:Y:S01]  /*0da0*/  LEA.HI.X.SX32 R23, R28, R8.reuse, 0x1, P0 ;  /* 0x000000081c177211 */ /* 0x080fe200000f0eff */
[----:B------:R4:W5:Y:S01]  /*0db0*/  LDG.E.U16 R53, desc[UR10][R18.64] ;  /* 0x0000000a12357981 */ /* 0x000962000c1e1500 */
[C---:B---3--:R-:W-:Y:S01]  /*0dc0*/  IMAD R24, R9.reuse, 0x2, R32 ;  /* 0x0000000209187824 */ /* 0x048fe200078e0220 */
[-C--:B------:R-:W-:Y:S02]  /*0dd0*/  LEA.HI.X.SX32 R27, R30, R8.reuse, 0x1, P1 ;  /* 0x000000081e1b7211 */ /* 0x080fe400008f0eff */
[----:B------:R-:W5:Y:S01]  /*0de0*/  LDG.E.U16 R55, desc[UR10][R22.64] ;  /* 0x0000000a16377981 */ /* 0x000f62000c1e1500 */
[C---:B------:R-:W-:Y:S01]  /*0df0*/  IMAD R28, R9.reuse, 0x2, R24 ;  /* 0x00000002091c7824 */ /* 0x040fe200078e0218 */
[C---:B------:R-:W-:Y:S02]  /*0e00*/  LEA R16, P0, R32.reuse, R3, 0x1 ;  /* 0x0000000320107211 */ /* 0x040fe400078008ff */
[----:B------:R3:W5:Y:S01]  /*0e10*/  LDG.E.U16 R56, desc[UR10][R26.64] ;  /* 0x0000000a1a387981 */ /* 0x000762000c1e1500 */
[----:B------:R-:W-:Y:S01]  /*0e20*/  IMAD R30, R9, 0x2, R28 ;  /* 0x00000002091e7824 */ /* 0x000fe200078e021c */
[----:B------:R-:W-:-:S02]  /*0e30*/  LEA.HI.X.SX32 R17, R32, R8, 0x1, P0 ;  /* 0x0000000820117211 */ /* 0x000fc400000f0eff */
[CC--:B0-----:R-:W-:Y:S02]  /*0e40*/  LEA R20, P0, R24.reuse, R3.reuse, 0x1 ;  /* 0x0000000318147211 */ /* 0x0c1fe400078008ff */
[C---:B------:R-:W-:Y:S01]  /*0e50*/  LEA R32, R9.reuse, R30, 0x1 ;  /* 0x0000001e09207211 */ /* 0x040fe200078e08ff */
[----:B------:R0:W5:Y:S01]  /*0e60*/  LDG.E.U16 R58, desc[UR10][R16.64] ;  /* 0x0000000a103a7981 */ /* 0x000162000c1e1500 */
[-C--:B------:R-:W-:Y:S02]  /*0e70*/  LEA.HI.X.SX32 R21, R24, R8.reuse, 0x1, P0 ;  /* 0x0000000818157211 */ /* 0x080fe400000f0eff */
[-C--:B----4-:R-:W-:Y:S01]  /*0e80*/  LEA R18, P0, R28, R3.reuse, 0x1 ;  /* 0x000000031c127211 */ /* 0x090fe200078008ff */
[C---:B---3--:R-:W-:Y:S01]  /*0e90*/  IMAD R26, R9.reuse, 0x2, R32 ;  /* 0x00000002091a7824 */ /* 0x048fe200078e0220 */
[-C--:B------:R-:W-:Y:S01]  /*0ea0*/  LEA R24, P1, R30, R3.reuse, 0x1 ;  /* 0x000000031e187211 */ /* 0x080fe200078208ff */
[----:B------:R3:W5:Y:S01]  /*0eb0*/  LDG.E.U16 R57, desc[UR10][R20.64] ;  /* 0x0000000a14397981 */ /* 0x000762000c1e1500 */
[----:B------:R-:W-:Y:S01]  /*0ec0*/  LEA.HI.X.SX32 R19, R28, R8, 0x1, P0 ;  /* 0x000000081c137211 */ /* 0x000fe200000f0eff */
[----:B------:R-:W-:Y:S01]  /*0ed0*/  IMAD R28, R9, 0x2, R26 ;  /* 0x00000002091c7824 */ /* 0x000fe200078e021a */
[----:B------:R-:W-:-:S02]  /*0ee0*/  LEA R22, P0, R32, R3, 0x1 ;  /* 0x0000000320167211 */ /* 0x000fc400078008ff */
[-C--:B------:R-:W-:Y:S01]  /*0ef0*/  LEA.HI.X.SX32 R25, R30, R8.reuse, 0x1, P1 ;  /* 0x000000081e197211 */ /* 0x080fe200008f0eff */
[C---:B------:R-:W-:Y:S01]  /*0f00*/  IMAD R30, R9.reuse, 0x2, R28 ;  /* 0x00000002091e7824 */ /* 0x040fe200078e021c */
[-C--:B------:R-:W-:Y:S01]  /*0f10*/  LEA.HI.X.SX32 R23, R32, R8.reuse, 0x1, P0 ;  /* 0x0000000820177211 */ /* 0x080fe200000f0eff */
[----:B------:R-:W5:Y:S01]  /*0f20*/  LDG.E.U16 R59, desc[UR10][R18.64] ;  /* 0x0000000a123b7981 */ /* 0x000f62000c1e1500 */
[CC--:B0-----:R-:W-:Y:S01]  /*0f30*/  LEA R16, P0, R26.reuse, R3.reuse, 0x1 ;  /* 0x000000031a107211 */ /* 0x0c1fe200078008ff */
[----:B------:R-:W-:Y:S02]  /*0f40*/  IMAD R32, R9, 0x2, R30 ;  /* 0x0000000209207824 */ /* 0x000fe400078e021e */
[----:B------:R0:W5:Y:S01]  /*0f50*/  LDG.E.U16 R60, desc[UR10][R24.64] ;  /* 0x0000000a183c7981 */ /* 0x000162000c1e1500 */
[----:B------:R-:W-:Y:S02]  /*0f60*/  LEA.HI.X.SX32 R17, R26, R8, 0x1, P0 ;  /* 0x000000081a117211 */ /* 0x000fe400000f0eff */
[-C--:B---3--:R-:W-:Y:S01]  /*0f70*/  LEA R20, P0, R28, R3.reuse, 0x1 ;  /* 0x000000031c147211 */ /* 0x088fe200078008ff */
[----:B------:R3:W5:Y:S01]  /*0f80*/  LDG.E.U16 R62, desc[UR10][R22.64] ;  /* 0x0000000a163e7981 */ /* 0x000762000c1e1500 */
[----:B------:R-:W-:-:S02]  /*0f90*/  LEA R26, P1, R30, R3, 0x1 ;  /* 0x000000031e1a7211 */ /* 0x000fc400078208ff */
[-C--:B------:R-:W-:Y:S01]  /*0fa0*/  LEA.HI.X.SX32 R21, R28, R8.reuse, 0x1, P0 ;  /* 0x000000081c157211 */ /* 0x080fe200000f0eff */
[----:B------:R4:W5:Y:S01]  /*0fb0*/  LDG.E.U16 R61, desc[UR10][R16.64] ;  /* 0x0000000a103d7981 */ /* 0x000962000c1e1500 */
[C---:B0-----:R-:W-:Y:S01]  /*0fc0*/  IMAD R24, R9.reuse, 0x2, R32 ;  /* 0x0000000209187824 */ /* 0x041fe200078e0220 */
[-C--:B------:R-:W-:Y:S02]  /*0fd0*/  LEA R18, P0, R32, R3.reuse, 0x1 ;  /* 0x0000000320127211 */ /* 0x080fe400078008ff */
[----:B------:R-:W5:Y:S01]  /*0fe0*/  LDG.E.U16 R63, desc[UR10][R20.64] ;  /* 0x0000000a143f7981 */ /* 0x000f62000c1e1500 */
[C---:B------:R-:W-:Y:S01]  /*0ff0*/  IMAD R28, R9.reuse, 0x2, R24 ;  /* 0x00000002091c7824 */ /* 0x040fe200078e0218 */
[-C--:B------:R-:W-:Y:S02]  /*1000*/  LEA.HI.X.SX32 R27, R30, R8.reuse, 0x1, P1 ;  /* 0x000000081e1b7211 */ /* 0x080fe400008f0eff */
[----:B------:R-:W-:Y:S02]  /*1010*/  LEA.HI.X.SX32 R19, R32, R8, 0x1, P0 ;  /* 0x0000000820137211 */ /* 0x000fe400000f0eff */
[----:B------:R-:W-:Y:S01]  /*1020*/  LEA R30, R9, R28, 0x1 ;  /* 0x0000001c091e7211 */ /* 0x000fe200078e08ff */
[----:B------:R0:W5:Y:S01]  /*1030*/  LDG.E.U16 R64, desc[UR10][R26.64] ;  /* 0x0000000a1a407981 */ /* 0x000162000c1e1500 */
[----:B---3--:R-:W-:-:S03]  /*1040*/  LEA R22, P0, R24, R3, 0x1 ;  /* 0x0000000318167211 */ /* 0x008fc600078008ff */
[C---:B------:R-:W-:Y:S01]  /*1050*/  IMAD R32, R9.reuse, 0x2, R30 ;  /* 0x0000000209207824 */ /* 0x040fe200078e021e */
[-C--:B------:R-:W-:Y:S01]  /*1060*/  LEA.HI.X.SX32 R23, R24, R8.reuse, 0x1, P0 ;  /* 0x0000000818177211 */ /* 0x080fe200000f0eff */
[----:B------:R3:W5:Y:S01]  /*1070*/  LDG.E.U16 R66, desc[UR10][R18.64] ;  /* 0x0000000a12427981 */ /* 0x000762000c1e1500 */
[-C--:B----4-:R-:W-:Y:S01]  /*1080*/  LEA R16, P0, R28, R3.reuse, 0x1 ;  /* 0x000000031c107211 */ /* 0x090fe200078008ff */
[C---:B0-----:R-:W-:Y:S01]  /*1090*/  IMAD R26, R9.reuse, 0x2, R32 ;  /* 0x00000002091a7824 */ /* 0x041fe200078e0220 */
[-C--:B------:R-:W-:Y:S01]  /*10a0*/  LEA R24, P1, R30, R3.reuse, 0x1 ;  /* 0x000000031e187211 */ /* 0x080fe200078208ff */
[----:B------:R0:W5:Y:S01]  /*10b0*/  LDG.E.U16 R65, desc[UR10][R22.64] ;  /* 0x0000000a16417981 */ /* 0x000162000c1e1500 */
[-C--:B------:R-:W-:Y:S01]  /*10c0*/  LEA.HI.X.SX32 R17, R28, R8.reuse, 0x1, P0 ;  /* 0x000000081c117211 */ /* 0x080fe200000f0eff */
[C---:B------:R-:W-:Y:S01]  /*10d0*/  IMAD R28, R9.reuse, 0x2, R26 ;  /* 0x00000002091c7824 */ /* 0x040fe200078e021a */
[-C--:B------:R-:W-:Y:S02]  /*10e0*/  LEA R20, P0, R32, R3.reuse, 0x1 ;  /* 0x0000000320147211 */ /* 0x080fe400078008ff */
[-C--:B------:R-:W-:Y:S01]  /*10f0*/  LEA.HI.X.SX32 R25, R30, R8.reuse, 0x1, P1 ;  /* 0x000000081e197211 */ /* 0x080fe200008f0eff */
[C---:B------:R-:W-:Y:S01]  /*1100*/  IMAD R30, R9.reuse, 0x2, R28 ;  /* 0x00000002091e7824 */ /* 0x040fe200078e021c */
[----:B------:R-:W-:Y:S01]  /*1110*/  LEA.HI.X.SX32 R21, R32, R8, 0x1, P0 ;  /* 0x0000000820157211 */ /* 0x000fe200000f0eff */
[----:B------:R-:W5:Y:S01]  /*1120*/  LDG.E.U16 R67, desc[UR10][R16.64] ;  /* 0x0000000a10437981 */ /* 0x000f62000c1e1500 */
[----:B---3--:R-:W-:Y:S01]  /*1130*/  LEA R18, P0, R26, R3, 0x1 ;  /* 0x000000031a127211 */ /* 0x008fe200078008ff */
        /* <DEDUP_REMOVED lines=21> */
[-C--:B------:R-:W-:Y:S01]  /*1290*/  LEA R24, P1, R30, R3.reuse, 0x1 ;  /* 0x000000031e187211 */ /* 0x080fe200078208ff */
[----:B------:R3:W5:Y:S01]  /*12a0*/  LDG.E.U16 R75, desc[UR10][R20.64] ;  /* 0x0000000a144b7981 */ /* 0x000762000c1e1500 */
[----:B------:R-:W-:Y:S01]  /*12b0*/  LEA.HI.X.SX32 R19, R28, R8, 0x1, P0 ;  /* 0x000000081c137211 */ /* 0x000fe200000f0eff */
[----:B0-----:R-:W-:Y:S01]  /*12c0*/  IMAD R26, R9, 0x2, R32 ;  /* 0x00000002091a7824 */ /* 0x001fe200078e0220 */
[----:B------:R-:W-:-:S03]  /*12d0*/  LEA R22, P0, R32, R3, 0x1 ;  /* 0x0000000320167211 */ /* 0x000fc600078008ff */
[C---:B------:R-:W-:Y:S01]  /*12e0*/  IMAD R28, R9.reuse, 0x2, R26 ;  /* 0x00000002091c7824 */ /* 0x040fe200078e021a */
[-C--:B------:R-:W-:Y:S01]  /*12f0*/  LEA.HI.X.SX32 R23, R32, R8.reuse, 0x1, P0 ;  /* 0x0000000820177211 */ /* 0x080fe200000f0eff */
[----:B------:R0:W5:Y:S01]  /*1300*/  LDG.E.U16 R76, desc[UR10][R18.64] ;  /* 0x0000000a124c7981 */ /* 0x000162000c1e1500 */
[-C--:B------:R-:W-:Y:S01]  /*1310*/  LEA.HI.X.SX32 R25, R30, R8.reuse, 0x1, P1 ;  /* 0x000000081e197211 */ /* 0x080fe200008f0eff */
[C---:B------:R-:W-:Y:S01]  /*1320*/  IMAD R30, R9.reuse, 0x2, R28 ;  /* 0x00000002091e7824 */ /* 0x040fe200078e021c */
[CC--:B----4-:R-:W-:Y:S01]  /*1330*/  LEA R16, P0, R26.reuse, R3.reuse, 0x1 ;  /* 0x000000031a107211 */ /* 0x0d0fe200078008ff */
[----:B------:R4:W5:Y:S02]  /*1340*/  LDG.E.U16 R78, desc[UR10][R22.64] ;  /* 0x0000000a164e7981 */ /* 0x000964000c1e1500 */
[----:B------:R-:W-:Y:S01]  /*1350*/  IMAD R32, R9, 0x2, R30 ;  /* 0x0000000209207824 */ /* 0x000fe200078e021e */
[----:B------:R-:W-:Y:S01]  /*1360*/  LEA.HI.X.SX32 R17, R26, R8, 0x1, P0 ;  /* 0x000000081a117211 */ /* 0x000fe200000f0eff */
[----:B------:R0:W5:Y:S01]  /*1370*/  LDG.E.U16 R77, desc[UR10][R24.64] ;  /* 0x0000000a184d7981 */ /* 0x000162000c1e1500 */
[----:B---3--:R-:W-:-:S02]  /*1380*/  LEA R20, P0, R28, R3, 0x1 ;  /* 0x000000031c147211 */ /* 0x008fc400078008ff */
[-C--:B------:R-:W-:Y:S01]  /*1390*/  LEA R26, P1, R30, R3.reuse, 0x1 ;  /* 0x000000031e1a7211 */ /* 0x080fe200078208ff */
[----:B------:R3:W5:Y:S01]  /*13a0*/  LDG.E.U16 R79, desc[UR10][R16.64] ;  /* 0x0000000a104f7981 */ /* 0x000762000c1e1500 */
[----:B------:R-:W-:Y:S02]  /*13b0*/  LEA.HI.X.SX32 R21, R28, R8, 0x1, P0 ;  /* 0x000000081c157211 */ /* 0x000fe400000f0eff */
[C---:B------:R-:W-:Y:S02]  /*13c0*/  LEA R28, R9.reuse, R32, 0x1 ;  /* 0x00000020091c7211 */ /* 0x040fe400078e08ff */
[-C--:B------:R-:W-:Y:S02]  /*13d0*/  LEA.HI.X.SX32 R27, R30, R8.reuse, 0x1, P1 ;  /* 0x000000081e1b7211 */ /* 0x080fe400008f0eff */
[C---:B0-----:R-:W-:Y:S01]  /*13e0*/  LEA R18, P0, R32.reuse, R3, 0x1 ;  /* 0x0000000320127211 */ /* 0x041fe200078008ff */
[----:B------:R-:W-:Y:S01]  /*13f0*/  IMAD R30, R9, 0x2, R28 ;  /* 0x00000002091e7824 */ /* 0x000fe200078e021c */
[----:B------:R-:W5:Y:S02]  /*1400*/  LDG.E.U16 R21, desc[UR10][R20.64] ;  /* 0x0000000a14157981 */ /* 0x000f64000c1e1500 */
[----:B------:R-:W-:-:S02]  /*1410*/  LEA.HI.X.SX32 R19, R32, R8, 0x1, P0 ;  /* 0x0000000820137211 */ /* 0x000fc400000f0eff */
[-C--:B----4-:R-:W-:Y:S01]  /*1420*/  LEA R22, P0, R28, R3.reuse, 0x1 ;  /* 0x000000031c167211 */ /* 0x090fe200078008ff */
[----:B------:R-:W5:Y:S01]  /*1430*/  LDG.E.U16 R26, desc[UR10][R26.64] ;  /* 0x0000000a1a1a7981 */ /* 0x000f62000c1e1500 */
[-C--:B------:R-:W-:Y:S02]  /*1440*/  LEA R24, P1, R30, R3.reuse, 0x1 ;  /* 0x000000031e187211 */ /* 0x080fe400078208ff */
[-C--:B------:R-:W-:Y:S01]  /*1450*/  LEA.HI.X.SX32 R23, R28, R8.reuse, 0x1, P0 ;  /* 0x000000081c177211 */ /* 0x080fe200000f0eff */
[----:B------:R-:W-:Y:S01]  /*1460*/  IMAD R9, R9, 0x2, R30 ;  /* 0x0000000209097824 */ /* 0x000fe200078e021e */
[----:B------:R-:W-:Y:S01]  /*1470*/  LEA.HI.X.SX32 R25, R30, R8, 0x1, P1 ;  /* 0x000000081e197211 */ /* 0x000fe200008f0eff */
[----:B------:R0:W5:Y:S04]  /*1480*/  LDG.E.U16 R18, desc[UR10][R18.64] ;  /* 0x0000000a12127981 */ /* 0x000168000c1e1500 */
[----:B------:R-:W5:Y:S04]  /*1490*/  LDG.E.U16 R23, desc[UR10][R22.64] ;  /* 0x0000000a16177981 */ /* 0x000f68000c1e1500 */
[----:B------:R-:W5:Y:S01]  /*14a0*/  LDG.E.U16 R24, desc[UR10][R24.64] ;  /* 0x0000000a18187981 */ /* 0x000f62000c1e1500 */
[----:B---3--:R-:W-:-:S04]  /*14b0*/  LEA R16, P0, R9, R3, 0x1 ;  /* 0x0000000309107211 */ /* 0x008fc800078008ff */
[----:B------:R-:W-:Y:S02]  /*14c0*/  LEA.HI.X.SX32 R17, R9, R8, 0x1, P0 ;  /* 0x0000000809117211 */ /* 0x000fe400000f0eff */
[----:B------:R-:W3:Y:S01]  /*14d0*/  LDC.64 R8, c[0x0][0x3c0] ;  /* 0x0000f000ff087b82 */ /* 0x000ee20000000a00 */
[C---:B------:R-:W-:Y:S02]  /*14e0*/  LOP3.LUT R3, R0.reuse, 0x7f, RZ, 0xc0, !PT ;  /* 0x0000007f00037812 */ /* 0x040fe400078ec0ff */
[--C-:B0-----:R-:W-:Y:S01]  /*14f0*/  SHF.R.U32.HI R19, RZ, 0x5, R0.reuse ;  /* 0x00000005ff137819 */ /* 0x101fe20000011600 */
[----:B------:R0:W5:Y:S02]  /*1500*/  LDG.E.U16 R16, desc[UR10][R16.64] ;  /* 0x0000000a10107981 */ /* 0x000164000c1e1500 */
[----:B------:R-:W-:Y:S01]  /*1510*/  IMAD R20, R3, UR4, RZ ;  /* 0x0000000403147c24 */ /* 0x000fe2000f8e02ff */
[----:B------:R-:W-:Y:S02]  /*1520*/  LOP3.LUT R96, R0, 0x3f, RZ, 0xc0, !PT ;  /* 0x0000003f00607812 */ /* 0x000fe400078ec0ff */
[----:B------:R-:W-:Y:S01]  /*1530*/  R2UR UR8, R19 ;  /* 0x00000000130872ca */ /* 0x000fe200000e0000 */
[C---:B------:R-:W-:Y:S01]  /*1540*/  IMAD.SHL.U32 R94, R20.reuse, 0x2, RZ ;  /* 0x00000002145e7824 */ /* 0x040fe200078e00ff */
[----:B--2---:R-:W-:Y:S01]  /*1550*/  R2UR UR64, R69 ;  /* 0x00000000454072ca */ /* 0x004fe200000e0000 */
[----:B------:R-:W-:Y:S01]  /*1560*/  IMAD.HI R20, R20, 0x2, RZ ;  /* 0x0000000214147827 */ /* 0x000fe200078e02ff */
[----:B0-----:R-:W-:-:S03]  /*1570*/  SHF.R.S32.HI R17, RZ, 0x6, R0 ;  /* 0x00000006ff117819 */ /* 0x001fc60000011400 */
[----:B---3--:R-:W-:-:S04]  /*1580*/  IMAD R8, R8, UR9, RZ ;  /* 0x0000000908087c24 */ /* 0x008fc8000f8e02ff */
[C---:B------:R-:W-:Y:S02]  /*1590*/  IMAD.SHL.U32 R95, R8.reuse, 0x2, RZ ;  /* 0x00000002085f7824 */ /* 0x040fe400078e00ff */
[----:B------:R-:W-:Y:S01]  /*15a0*/  IMAD.HI R8, R8, 0x2, RZ ;  /* 0x0000000208087827 */ /* 0x000fe200078e02ff */
[----:B------:R-:W-:Y:S02]  /*15b0*/  SGXT R17, R17, 0x1 ;  /* 0x000000011111781a */ /* 0x000fe40000000200 */
[----:B-1----:R-:W-:Y:S01]  /*15c0*/  IADD3 R94, P0, P1, R94, R80, R95 ;  /* 0x000000505e5e7210 */ /* 0x002fe2000791e05f */
[----:B------:R-:W-:-:S03]  /*15d0*/  IMAD.SHL.U32 R96, R96, 0x2, RZ ;  /* 0x0000000260607824 */ /* 0x000fc600078e00ff */
[----:B------:R-:W-:Y:S02]  /*15e0*/  IADD3.X R95, PT, PT, R20, R81, R8, P0, P1 ;  /* 0x00000051145f7210 */ /* 0x000fe400007e2408 */
[----:B------:R-:W-:Y:S01]  /*15f0*/  LOP3.LUT R81, R96, 0x90, R17, 0x78, !PT ;  /* 0x0000009060517812 */ /* 0x000fe200078e7811 */
[----:B------:R-:W-:Y:S06]  /*1600*/  BRA.U UP1, `(.L_x_5) ;  /* 0x0000000101187547 */ /* 0x000fec000b800000 */
[----:B------:R-:W-:Y:S01]  /*1610*/  ELECT P0, URZ, PT ;  /* 0x0000000000ff782f */ /* 0x000fe20003800000 */
[----:B------:R-:W-:Y:S01]  /*1620*/  IMAD.MOV.U32 R8, RZ, RZ, 0x1 ;  /* 0x00000001ff087424 */ /* 0x000fe200078e00ff */
[----:B------:R-:W-:Y:S01]  /*1630*/  UMOV UR4, 0x40 ;  /* 0x0000004000047882 */ /* 0x000fe20000000000 */
[----:B------:R-:W-:Y:S01]  /*1640*/  UVIRTCOUNT.DEALLOC.SMPOOL 0x80 ;  /* 0x000000800000784c */ /* 0x000fe20000000000 */
[----:B------:R-:W-:-:S09]  /*1650*/  ULEA UR4, UR6, UR4, 0x18 ;  /* 0x0000000406047291 */ /* 0x000fd2000f8ec0ff */
[----:B------:R0:W-:Y:S03]  /*1660*/  @P0 STS.U8 [UR4], R8 ;  /* 0x00000008ff000988 */ /* 0x0001e60008000004 */
.L_x_5:
[----:B------:R-:W-:Y:S01]  /*1670*/  USHF.L.U32 UR4, UR8, 0x15, URZ ;  /* 0x0000001508047899 */ /* 0x000fe200080006ff */
[C---:B------:R-:W-:Y:S01]  /*1680*/  LOP3.LUT R80, R81.reuse, 0x20, RZ, 0x3c, !PT ;  /* 0x0000002051507812 */ /* 0x040fe200078e3cff */
[----:B-----5:R1:W-:Y:S01]  /*1690*/  STS.U16 [R81+UR63], R4 ;  /* 0x0000000451007988 */ /* 0x0203e2000800043f */
[----:B------:R-:W-:Y:S01]  /*16a0*/  LOP3.LUT P6, RZ, R0, 0x7f, RZ, 0xc0, !PT ;  /* 0x0000007f00ff7812 */ /* 0x000fe200078cc0ff */
[----:B------:R-:W-:Y:S01]  /*16b0*/  ULOP3.LUT UR4, UR4, 0x600000, URZ, 0xc0, !UPT ;  /* 0x0060000004047892 */ /* 0x000fe2000f8ec0ff */
[----:B------:R-:W2:Y:S01]  /*16c0*/  LDC R161, c[0x0][0x3c4] ;  /* 0x0000f100ffa17b82 */ /* 0x000ea20000000800 */
[----:B------:R-:W-:Y:S01]  /*16d0*/  STS.U16 [R81+UR63+0x400], R6 ;  /* 0x0004000651007988 */ /* 0x000fe2000800043f */
[----:B------:R-:W-:Y:S01]  /*16e0*/  UMOV UR6, 0x1 ;  /* 0x0000000100067882 */ /* 0x000fe20000000000 */
[----:B------:R-:W-:Y:S01]  /*16f0*/  UIADD3 UR66, UPT, UPT, UR64, UR4, URZ ;  /* 0x0000000440427290 */ /* 0x000fe2000fffe0ff */
[----:B------:R-:W-:Y:S01]  /*1700*/  PRMT R28, RZ, 0x7610, R28 ;  /* 0x00007610ff1c7816 */ /* 0x000fe2000000001c */
[----:B------:R-:W-:Y:S01]  /*1710*/  STS.U16 [R81+UR63+0x800], R14 ;  /* 0x0008000e51007988 */ /* 0x000fe2000800043f */
[----:B------:R-:W-:Y:S01]  /*1720*/  UIADD3 UR65, UPT, UPT, UR62, 0x40, URZ ;  /* 0x000000403e417890 */ /* 0x000fe2000fffe0ff */
[----:B-1----:R-:W-:-:S02]  /*1730*/  LOP3.LUT R4, R81, 0x40, RZ, 0x3c, !PT ;  /* 0x0000004051047812 */ /* 0x002fc400078e3cff */
[----:B------:R-:W-:Y:S02]  /*1740*/  STS.U16 [R81+UR63+0xc00], R34 ;  /* 0x000c002251007988 */ /* 0x000fe4000800043f */
[----:B------:R-:W-:Y:S02]  /*1750*/  VOTEU.ALL UP2, P6 ;  /* 0x0000000000ff7886 */ /* 0x000fe40003040000 */
[----:B------:R-:W-:Y:S04]  /*1760*/  STS.U16 [R81+UR63+0x1000], R38 ;  /* 0x0010002651007988 */ /* 0x000fe8000800043f */
[----:B------:R-:W-:Y:S01]  /*1770*/  STS.U16 [R81+UR63+0x1400], R42 ;  /* 0x0014002a51007988 */ /* 0x000fe2000800043f */
[----:B------:R-:W-:-:S04]  /*1780*/  @!UP2 UIADD3 UR4, UPT, UPT, -UR6, 0x100000, URZ ;  /* 0x001000000604a890 */ /* 0x000fc8000fffe1ff */
[----:B------:R-:W-:Y:S02]  /*1790*/  @!UP2 USHF.L.U32 UR5, UR4, 0xb, URZ ;  /* 0x0000000b0405a899 */ /* 0x000fe400080006ff */
[----:B------:R-:W-:Y:S01]  /*17a0*/  @!UP2 USHF.L.U32 UR4, UR4, 0x1, URZ ;  /* 0x000000010404a899 */ /* 0x000fe200080006ff */
[----:B------:R-:W-:Y:S04]  /*17b0*/  STS.U16 [R81+UR63+0x1800], R46 ;  /* 0x0018002e51007988 */ /* 0x000fe8000800043f */
        /* <DEDUP_REMOVED lines=8> */
[----:B------:R-:W-:Y:S01]  /*1840*/  STS.U16 [R81+UR63+0x3c00], R18 ;  /* 0x003c001251007988 */ /* 0x000fe2000800043f */
[C---:B------:R-:W-:Y:S01]  /*1850*/  IMAD R85, R9.reuse, 0x1e, RZ ;  /* 0x0000001e09557824 */ /* 0x040fe200078e02ff */
[----:B------:R-:W-:Y:S01]  /*1860*/  VOTEU.ALL UP0, P6 ;  /* 0x0000000000ff7886 */ /* 0x000fe20003000000 */
[C---:B------:R-:W-:Y:S01]  /*1870*/  IMAD R195, R9.reuse, 0x26, RZ ;  /* 0x0000002609c37824 */ /* 0x040fe200078e02ff */
[----:B------:R1:W-:Y:S01]  /*1880*/  STS.U16 [R80+UR63+0x100], R5 ;  /* 0x0001000550007988 */ /* 0x0003e2000800043f */
[----:B------:R-:W-:Y:S01]  /*1890*/  IMAD R191, R9, 0x2a, RZ ;  /* 0x0000002a09bf7824 */ /* 0x000fe200078e02ff */
[----:B------:R-:W-:-:S02]  /*18a0*/  ISETP.LT.AND P0, PT, RZ, UR65, PT ;  /* 0x00000041ff007c0c */ /* 0x000fc4000bf01270 */
[----:B------:R-:W-:Y:S04]  /*18b0*/  STS.U16 [R80+UR63+0x500], R11 ;  /* 0x0005000b50007988 */ /* 0x000fe8000800043f */
[----:B------:R-:W-:Y:S01]  /*18c0*/  STS.U16 [R80+UR63+0x900], R15 ;  /* 0x0009000f50007988 */ /* 0x000fe2000800043f */
[----:B-1----:R-:W-:-:S03]  /*18d0*/  LOP3.LUT R5, R81, 0x60, RZ, 0x3c, !PT ;  /* 0x0000006051057812 */ /* 0x002fc600078e3cff */
[----:B------:R-:W-:Y:S04]  /*18e0*/  STS.U16 [R80+UR63+0xd00], R33 ;  /* 0x000d002150007988 */ /* 0x000fe8000800043f */
[----:B------:R1:W-:Y:S04]  /*18f0*/  STS.U16 [R80+UR63+0x1100], R37 ;  /* 0x0011002550007988 */ /* 0x0003e8000800043f */
[----:B------:R3:W-:Y:S04]  /*1900*/  STS.U16 [R80+UR63+0x1500], R41 ;  /* 0x0015002950007988 */ /* 0x0007e8000800043f */
[----:B------:R-:W-:Y:S01]  /*1910*/  STS.U16 [R80+UR63+0x1900], R45 ;  /* 0x0019002d50007988 */ /* 0x000fe2000800043f */
[----:B-1----:R-:W-:-:S03]  /*1920*/  IMAD R37, R9, 0x3, RZ ;  /* 0x0000000309257824 */ /* 0x002fc600078e02ff */
[----:B------:R-:W-:Y:S01]  /*1930*/  STS.U16 [R80+UR63+0x1d00], R49 ;  /* 0x001d003150007988 */ /* 0x000fe2000800043f */
[----:B---3--:R-:W-:-:S03]  /*1940*/  IMAD R41, R9, 0x6, RZ ;  /* 0x0000000609297824 */ /* 0x008fc600078e02ff */
        /* <DEDUP_REMOVED lines=14> */
[----:B------:R1:W-:Y:S04]  /*1a30*/  STS.U16 [R4+UR63+0x1a00], R47 ;  /* 0x001a002f04007988 */ /* 0x0003e8000800043f */
[----:B------:R-:W-:Y:S04]  /*1a40*/  STS.U16 [R4+UR63+0x1e00], R51 ;  /* 0x001e003304007988 */ /* 0x000fe8000800043f */
[----:B------:R3:W-:Y:S04]  /*1a50*/  STS.U16 [R4+UR63+0x2200], R55 ;  /* 0x0022003704007988 */ /* 0x0007e8000800043f */
[----:B------:R4:W-:Y:S01]  /*1a60*/  STS.U16 [R4+UR63+0x2600], R59 ;  /* 0x0026003b04007988 */ /* 0x0009e2000800043f */
[----:B-1----:R-:W-:-:S03]  /*1a70*/  IMAD R47, R9, 0xa, RZ ;  /* 0x0000000a092f7824 */ /* 0x002fc600078e02ff */
[----:B------:R-:W-:Y:S04]  /*1a80*/  STS.U16 [R4+UR63+0x2a00], R63 ;  /* 0x002a003f04007988 */ /* 0x000fe8000800043f */
[----:B------:R1:W-:Y:S04]  /*1a90*/  STS.U16 [R4+UR63+0x2e00], R67 ;  /* 0x002e004304007988 */ /* 0x0003e8000800043f */
        /* <DEDUP_REMOVED lines=18> */
[----:B------:R0:W-:Y:S04]  /*1bc0*/  STS.U16 [R5+UR63+0x3b00], R26 ;  /* 0x003b001a05007988 */ /* 0x0001e8000800043f */
[----:B------:R0:W-:Y:S01]  /*1bd0*/  STS.U16 [R5+UR63+0x3f00], R16 ;  /* 0x003f001005007988 */ /* 0x0001e2000800043f */
[----:B------:R-:W-:Y:S01]  /*1be0*/  STTM.16dp32bit_t0_t15.x64 tmem[UR66], RZ ;  /* 0x000000ff000079ed */ /* 0x000fe20008b00042 */
[----:B------:R-:W-:Y:S01]  /*1bf0*/  STTM.16dp32bit_t16_t31.x64 tmem[UR66+0x40], RZ ;  /* 0x000040ff000079ed */ /* 0x000fe20008b20042 */
[----:B------:R-:W0:Y:S02]  /*1c00*/  FENCE.VIEW.ASYNC.T ;  /* 0x00000000000073c6 */ /* 0x000e240000000200 */
[----:B0-----:R-:W-:Y:S01]  /*1c10*/  BAR.SYNC.DEFER_BLOCKING 0x0 ;  /* 0x0000000000007b1d */ /* 0x001fe20000010000 */
[----:B------:R-:W-:Y:S01]  /*1c20*/  IMAD R39, R9, 0x5, RZ ;  /* 0x0000000509277824 */ /* 0x000fe200078e02ff */
[-C--:B------:R-:W-:Y:S01]  /*1c30*/  IADD3 R218, P2, PT, R41, R94.reuse, RZ ;  /* 0x0000005e29da7210 */ /* 0x080fe20007f5e0ff */
[----:B---3--:R-:W-:Y:S01]  /*1c40*/  IMAD R55, R9, 0xe, RZ ;  /* 0x0000000e09377824 */ /* 0x008fe200078e02ff */
[-C--:B------:R-:W-:Y:S01]  /*1c50*/  IADD3 R216, P3, PT, R47, R94.reuse, RZ ;  /* 0x0000005e2fd87210 */ /* 0x080fe20007f7e0ff */
[----:B----4-:R-:W-:Y:S01]  /*1c60*/  IMAD R59, R9, 0x12, RZ ;  /* 0x00000012093b7824 */ /* 0x010fe200078e02ff */
[-C--:B------:R-:W-:Y:S01]  /*1c70*/  LEA.HI.X.SX32 R219, R37, R95.reuse, 0x1, P2 ;  /* 0x0000005f25db7211 */ /* 0x080fe200010f0eff */
[----:B------:R-:W-:Y:S01]  /*1c80*/  IMAD R51, R9, 0xc, RZ ;  /* 0x0000000c09337824 */ /* 0x000fe200078e02ff */
[----:B------:R-:W-:Y:S01]  /*1c90*/  LEA.HI.X.SX32 R217, R39, R95, 0x1, P3 ;  /* 0x0000005f27d97211 */ /* 0x000fe200018f0eff */
[----:B------:R-:W-:Y:S01]  /*1ca0*/  IMAD R43, R9, 0x7, RZ ;  /* 0x00000007092b7824 */ /* 0x000fe200078e02ff */
[-C--:B------:R-:W-:Y:S01]  /*1cb0*/  IADD3 R212, P2, PT, R55, R94.reuse, RZ ;  /* 0x0000005e37d47210 */ /* 0x080fe20007f5e0ff */
[----:B------:R-:W-:Y:S01]  /*1cc0*/  IMAD R45, R9, 0x9, RZ ;  /* 0x00000009092d7824 */ /* 0x000fe200078e02ff */
[----:B------:R-:W-:Y:S01]  /*1cd0*/  IADD3 R210, P3, PT, R59, R94, RZ ;  /* 0x0000005e3bd27210 */ /* 0x000fe20007f7e0ff */
[----:B-1----:R-:W-:-:S02]  /*1ce0*/  IMAD R67, R9, 0x16, RZ ;  /* 0x0000001609437824 */ /* 0x002fc400078e02ff */
[----:B------:R-:W-:Y:S01]  /*1cf0*/  IMAD R71, R9, 0x18, RZ ;  /* 0x0000001809477824 */ /* 0x000fe200078e02ff */
[-C--:B------:R-:W-:Y:S01]  /*1d00*/  IADD3 R214, P1, PT, R51, R94.reuse, RZ ;  /* 0x0000005e33d67210 */ /* 0x080fe20007f3e0ff */
[----:B------:R-:W-:Y:S01]  /*1d10*/  IMAD R63, R9, 0x14, RZ ;  /* 0x00000014093f7824 */ /* 0x000fe200078e02ff */
[-C--:B------:R-:W-:Y:S01]  /*1d20*/  LEA.HI.X.SX32 R213, R43, R95.reuse, 0x1, P2 ;  /* 0x0000005f2bd57211 */ /* 0x080fe200010f0eff */
[----:B------:R-:W-:Y:S01]  /*1d30*/  IMAD R49, R9, 0xb, RZ ;  /* 0x0000000b09317824 */ /* 0x000fe200078e02ff */
[-C--:B------:R-:W-:Y:S01]  /*1d40*/  LEA.HI.X.SX32 R211, R45, R95.reuse, 0x1, P3 ;  /* 0x0000005f2dd37211 */ /* 0x080fe200018f0eff */
[----:B------:R-:W-:Y:S01]  /*1d50*/  IMAD R79, R9, 0x1c, RZ ;  /* 0x0000001c094f7824 */ /* 0x000fe200078e02ff */
[-C--:B------:R-:W-:Y:S02]  /*1d60*/  IADD3 R206, P2, PT, R67, R94.reuse, RZ ;  /* 0x0000005e43ce7210 */ /* 0x080fe40007f5e0ff */
[-C--:B------:R-:W-:Y:S01]  /*1d70*/  IADD3 R204, P3, PT, R71, R94.reuse, RZ ;  /* 0x0000005e47cc7210 */ /* 0x080fe20007f7e0ff */
[----:B------:R-:W-:Y:S01]  /*1d80*/  IMAD R75, R9, 0x1a, RZ ;  /* 0x0000001a094b7824 */ /* 0x000fe200078e02ff */
[-C--:B------:R-:W-:Y:S01]  /*1d90*/  LEA.HI.X.SX32 R215, R41, R95.reuse, 0x1, P1 ;  /* 0x0000005f29d77211 */ /* 0x080fe200008f0eff */
[----:B------:R-:W-:Y:S01]  /*1da0*/  IMAD R57, R9, 0xf, RZ ;  /* 0x0000000f09397824 */ /* 0x000fe200078e02ff */
[-C--:B------:R-:W-:Y:S01]  /*1db0*/  IADD3 R208, P1, PT, R63, R94.reuse, RZ ;  /* 0x0000005e3fd07210 */ /* 0x080fe20007f3e0ff */
[----:B------:R-:W-:Y:S01]  /*1dc0*/  IMAD R187, R9, 0x2c, RZ ;  /* 0x0000002c09bb7824 */ /* 0x000fe200078e02ff */
[-C--:B------:R-:W-:Y:S01]  /*1dd0*/  LEA.HI.X.SX32 R207, R49, R95.reuse, 0x1, P2 ;  /* 0x0000005f31cf7211 */ /* 0x080fe200010f0eff */
[----:B------:R-:W-:Y:S01]  /*1de0*/  IMAD R197, R9, 0x24, RZ ;  /* 0x0000002409c57824 */ /* 0x000fe200078e02ff */
[-C--:B------:R-:W-:Y:S01]  /*1df0*/  LEA.HI.X.SX32 R205, R51, R95.reuse, 0x1, P3 ;  /* 0x0000005f33cd7211 */ /* 0x080fe200018f0eff */
[----:B------:R-:W-:Y:S01]  /*1e00*/  IMAD R53, R9, 0xd, RZ ;  /* 0x0000000d09357824 */ /* 0x000fe200078e02ff */
[-C--:B------:R-:W-:Y:S01]  /*1e10*/  IADD3 R200, P2, PT, R79, R94.reuse, RZ ;  /* 0x0000005e4fc87210 */ /* 0x080fe20007f5e0ff */
[----:B------:R-:W0:Y:S02]  /*1e20*/  FENCE.VIEW.ASYNC.S ;  /* 0x00000000000073c6 */ /* 0x000e240000000000 */
[----:B0-----:R0:W1:Y:S01]  /*1e30*/  @!UP0 SYNCS.EXCH.64 URZ, [UR63+0xa000], UR4 ;  /* 0x00a000043fff85b2 */ /* 0x0010620008000100 */
[-C--:B------:R-:W-:Y:S01]  /*1e40*/  IADD3 R198, P3, PT, R85, R94.reuse, RZ ;  /* 0x0000005e55c67210 */ /* 0x080fe20007f7e0ff */
[----:B------:R-:W-:Y:S01]  /*1e50*/  IMAD R61, R9, 0x13, RZ ;  /* 0x00000013093d7824 */ /* 0x000fe200078e02ff */
[-C--:B------:R-:W-:Y:S01]  /*1e60*/  LEA.HI.X.SX32 R209, R47, R95.reuse, 0x1, P1 ;  /* 0x0000005f2fd17211 */ /* 0x080fe200008f0eff */
[----:B------:R-:W-:Y:S01]  /*1e70*/  IMAD R193, R9, 0x28, RZ ;  /* 0x0000002809c17824 */ /* 0x000fe200078e02ff */
[-C--:B------:R-:W-:Y:S01]  /*1e80*/  IADD3 R202, P1, PT, R75, R94.reuse, RZ ;  /* 0x0000005e4bca7210 */ /* 0x080fe20007f3e0ff */
[----:B------:R-:W-:Y:S01]  /*1e90*/  IMAD R65, R9, 0x15, RZ ;  /* 0x0000001509417824 */ /* 0x000fe200078e02ff */
[-C--:B------:R-:W-:Y:S01]  /*1ea0*/  LEA.HI.X.SX32 R201, R55, R95.reuse, 0x1, P2 ;  /* 0x0000005f37c97211 */ /* 0x080fe200010f0eff */
[----:B-1----:R-:W-:Y:S01]  /*1eb0*/  BAR.SYNC.DEFER_BLOCKING 0x0 ;  /* 0x0000000000007b1d */ /* 0x002fe20000010000 */
[-C--:B------:R-:W-:Y:S01]  /*1ec0*/  LEA.HI.X.SX32 R199, R57, R95.reuse, 0x1, P3 ;  /* 0x0000005f39c77211 */ /* 0x080fe200018f0eff */
[----:B------:R-:W-:Y:S01]  /*1ed0*/  IMAD R183, R9, 0x30, RZ ;  /* 0x0000003009b77824 */ /* 0x000fe200078e02ff */
[-C--:B------:R-:W-:Y:S01]  /*1ee0*/  IADD3 R194, P5, PT, R195, R94.reuse, RZ ;  /* 0x0000005ec3c27210 */ /* 0x080fe20007fbe0ff */
[----:B------:R-:W-:Y:S01]  /*1ef0*/  IMAD R177, R9, 0x34, RZ ;  /* 0x0000003409b17824 */ /* 0x000fe200078e02ff */
[-C--:B------:R-:W-:Y:S01]  /*1f00*/  IADD3 R190, P2, PT, R191, R94.reuse, RZ ;  /* 0x0000005ebfbe7210 */ /* 0x080fe20007f5e0ff */
[----:B------:R-:W-:Y:S01]  /*1f10*/  IMAD R175, R9, 0x36, RZ ;  /* 0x0000003609af7824 */ /* 0x000fe200078e02ff */
[-C--:B------:R-:W-:Y:S01]  /*1f20*/  IADD3 R186, P3, PT, R187, R94.reuse, RZ ;  /* 0x0000005ebbba7210 */ /* 0x080fe20007f7e0ff */
[----:B------:R-:W-:Y:S01]  /*1f30*/  IMAD R185, R9, 0x2e, RZ ;  /* 0x0000002e09b97824 */ /* 0x000fe200078e02ff */
        /* <DEDUP_REMOVED lines=10> */
[-C--:B------:R-:W-:Y:S01]  /*1fe0*/  LEA.HI.X.SX32 R187, R67, R95.reuse, 0x1, P3 ;  /* 0x0000005f43bb7211 */ /* 0x080fe200018f0eff */
[----:B--2---:R-:W-:Y:S01]  /*1ff0*/  IMAD R93, R161, 0x22, RZ ;  /* 0x00000022a15d7824 */ /* 0x004fe200078e02ff */
        /* <DEDUP_REMOVED lines=13> */
[----:B------:R-:W-:Y:S01]  /*20d0*/  IMAD.SHL.U32 R99, R161, 0x8, RZ ;  /* 0x00000008a1637824 */ /* 0x000fe200078e00ff */
[-C--:B------:R-:W-:Y:S01]  /*20e0*/  LEA.HI.X.SX32 R183, R71, R95.reuse, 0x1, P5 ;  /* 0x0000005f47b77211 */ /* 0x080fe200028f0eff */
[----:B------:R-:W-:Y:S01]  /*20f0*/  IMAD.SHL.U32 R101, R161, 0x10, RZ ;  /* 0x00000010a1657824 */ /* 0x000fe200078e00ff */
[-C--:B------:R-:W-:Y:S01]  /*2100*/  LEA.HI.X.SX32 R177, R75, R95.reuse, 0x1, P2 ;  /* 0x0000005f4bb17211 */ /* 0x080fe200010f0eff */
[----:B------:R-:W-:Y:S01]  /*2110*/  IMAD.SHL.U32 R97, R161, 0x4, RZ ;  /* 0x00000004a1617824 */ /* 0x000fe200078e00ff */
[-C--:B------:R-:W-:Y:S01]  /*2120*/  LEA.HI.X.SX32 R175, R77, R95.reuse, 0x1, P3 ;  /* 0x0000005f4daf7211 */ /* 0x080fe200018f0eff */
[----:B------:R-:W2:Y:S01]  /*2130*/  @P0 LDG.E.U16 R28, desc[UR10][R94.64] ;  /* 0x0000000a5e1c0981 */ /* 0x000ea2000c1e1500 */
[----:B------:R-:W-:Y:S01]  /*2140*/  LEA.HI.X.SX32 R185, R69, R95, 0x1, P4 ;  /* 0x0000005f45b97211 */ /* 0x000fe200020f0eff */
[----:B------:R-:W1:Y:S01]  /*2150*/  LDC R51, c[0x0][0x3d8] ;  /* 0x0000f600ff337b82 */ /* 0x000e620000000800 */
[-C--:B------:R-:W-:Y:S01]  /*2160*/  IADD3 R170, P5, PT, R171, R94.reuse, RZ ;  /* 0x0000005eabaa7210 */ /* 0x080fe20007fbe0ff */
[----:B0-----:R-:W0:Y:S01]  /*2170*/  LDCU.64 UR4, c[0x0][0x3d0] ;  /* 0x00007a00ff0477ac */ /* 0x001e220008000a00 */
[----:B------:R-:W-:-:S02]  /*2180*/  IADD3 R166, P2, PT, R167, R94, RZ ;  /* 0x0000005ea7a67210 */ /* 0x000fc40007f5e0ff */
[-C--:B------:R-:W-:Y:S02]  /*2190*/  IADD3 R92, P3, PT, R93, R94.reuse, RZ ;  /* 0x0000005e5d5c7210 */ /* 0x080fe40007f7e0ff */
[-C--:B------:R-:W-:Y:S01]  /*21a0*/  IADD3 R172, P4, PT, R173, R94.reuse, RZ ;  /* 0x0000005eadac7210 */ /* 0x080fe20007f9e0ff */
[----:B------:R-:W3:Y:S01]  /*21b0*/  LDC.64 R48, c[0x0][0x390] ;  /* 0x0000e400ff307b82 */ /* 0x000ee20000000a00 */
[----:B------:R-:W-:Y:S02]  /*21c0*/  SHF.L.U32 R91, R161, 0x1, RZ ;  /* 0x00000001a15b7819 */ /* 0x000fe400000006ff */
[-C--:B------:R-:W-:Y:S02]  /*21d0*/  LEA.HI.X.SX32 R179, R73, R95.reuse, 0x1, P1 ;  /* 0x0000005f49b37211 */ /* 0x080fe400008f0eff */
[----:B------:R-:W-:Y:S02]  /*21e0*/  IADD3 R168, P1, PT, R169, R94, RZ ;  /* 0x0000005ea9a87210 */ /* 0x000fe40007f3e0ff */
[----:B------:R-:W-:-:S02]  /*21f0*/  LEA.HI.X.SX32 R171, R83, R95, 0x1, P5 ;  /* 0x0000005f53ab7211 */ /* 0x000fc400028f0eff */
[-C--:B------:R-:W-:Y:S02]  /*2200*/  LEA.HI.X.SX32 R167, R87, R95.reuse, 0x1, P2 ;  /* 0x0000005f57a77211 */ /* 0x080fe400010f0eff */
[-C--:B------:R-:W-:Y:S02]  /*2210*/  LEA.HI.X.SX32 R93, R89, R95.reuse, 0x1, P3 ;  /* 0x0000005f595d7211 */ /* 0x080fe400018f0eff */
[----:B------:R-:W-:Y:S02]  /*2220*/  LEA.HI.X.SX32 R173, R79, R95, 0x1, P4 ;  /* 0x0000005f4fad7211 */ /* 0x000fe400020f0eff */
[CC--:B------:R-:W-:Y:S02]  /*2230*/  LEA R88, P5, R161.reuse, R94.reuse, 0x2 ;  /* 0x0000005ea1587211 */ /* 0x0c0fe400078a10ff */
[CC--:B------:R-:W-:Y:S02]  /*2240*/  LEA R84, P2, R161.reuse, R94.reuse, 0x4 ;  /* 0x0000005ea1547211 */ /* 0x0c0fe400078420ff */
[----:B------:R-:W-:-:S02]  /*2250*/  LEA R82, P3, R161, R94, 0x5 ;  /* 0x0000005ea1527211 */ /* 0x000fc400078628ff */
[----:B------:R-:W-:Y:S02]  /*2260*/  IADD3 R90, P4, PT, R91, R94, RZ ;  /* 0x0000005e5b5a7210 */ /* 0x000fe40007f9e0ff */
[----:B------:R-:W-:Y:S02]  /*2270*/  PRMT R30, RZ, 0x7610, R30 ;  /* 0x00007610ff1e7816 */ /* 0x000fe4000000001e */
[----:B------:R-:W-:Y:S02]  /*2280*/  PRMT R32, RZ, 0x7610, R32 ;  /* 0x00007610ff207816 */ /* 0x000fe40000000020 */
[----:B------:R-:W-:Y:S02]  /*2290*/  PRMT R34, RZ, 0x7610, R34 ;  /* 0x00007610ff227816 */ /* 0x000fe40000000022 */
[----:B------:R-:W-:Y:S02]  /*22a0*/  LEA.HI.X.SX32 R169, R85, R95, 0x1, P1 ;  /* 0x0000005f55a97211 */ /* 0x000fe400008f0eff */
[----:B------:R-:W-:-:S02]  /*22b0*/  PRMT R35, RZ, 0x7610, R35 ;  /* 0x00007610ff237816 */ /* 0x000fc40000000023 */
[----:B------:R-:W-:Y:S01]  /*22c0*/  PRMT R29, RZ, 0x7610, R29 ;  /* 0x00007610ff1d7816 */ /* 0x000fe2000000001d */
[----:B------:R-:W4:Y:S01]  /*22d0*/  @P0 LDG.E.U16 R34, desc[UR10][R182.64] ;  /* 0x0000000ab6220981 */ /* 0x000f22000c1e1500 */
[----:B------:R-:W-:Y:S02]  /*22e0*/  PRMT R31, RZ, 0x7610, R31 ;  /* 0x00007610ff1f7816 */ /* 0x000fe4000000001f */
[----:B------:R-:W-:Y:S02]  /*22f0*/  PRMT R33, RZ, 0x7610, R33 ;  /* 0x00007610ff217816 */ /* 0x000fe40000000021 */
[----:B------:R-:W-:Y:S01]  /*2300*/  LEA R86, P1, R161, R94, 0x3 ;  /* 0x0000005ea1567211 */ /* 0x000fe200078218ff */
[----:B------:R-:W2:Y:S01]  /*2310*/  @P0 LDG.E.U16 R29, desc[UR10][R210.64] ;  /* 0x0000000ad21d0981 */ /* 0x000ea2000c1e1500 */
[-C--:B------:R-:W-:Y:S02]  /*2320*/  LEA.HI.X.SX32 R89, R91, R95.reuse, 0x1, P5 ;  /* 0x0000005f5b597211 */ /* 0x080fe400028f0eff */
[-C--:B------:R-:W-:Y:S01]  /*2330*/  LEA.HI.X.SX32 R85, R99, R95.reuse, 0x1, P2 ;  /* 0x0000005f63557211 */ /* 0x080fe200010f0eff */
[----:B------:R-:W2:Y:S01]  /*2340*/  @P0 LDG.E.U16 R31, desc[UR10][R92.64] ;  /* 0x0000000a5c1f0981 */ /* 0x000ea2000c1e1500 */
[----:B------:R-:W-:-:S02]  /*2350*/  LEA.HI.X.SX32 R83, R101, R95, 0x1, P3 ;  /* 0x0000005f65537211 */ /* 0x000fc400018f0eff */
[----:B------:R-:W-:Y:S01]  /*2360*/  PRMT R20, RZ, 0x7610, R20 ;  /* 0x00007610ff147816 */ /* 0x000fe20000000014 */
[----:B------:R-:W2:Y:S01]  /*2370*/  @P0 LDG.E.U16 R30, desc[UR10][R84.64] ;  /* 0x0000000a541e0981 */ /* 0x000ea2000c1e1500 */
[----:B------:R-:W-:Y:S02]  /*2380*/  PRMT R22, RZ, 0x7610, R22 ;  /* 0x00007610ff167816 */ /* 0x000fe40000000016 */
[----:B------:R-:W-:Y:S01]  /*2390*/  PRMT R24, RZ, 0x7610, R24 ;  /* 0x00007610ff187816 */ /* 0x000fe20000000018 */
[----:B------:R-:W2:Y:S01]  /*23a0*/  @P0 LDG.E.U16 R32, desc[UR10][R82.64] ;  /* 0x0000000a52200981 */ /* 0x000ea2000c1e1500 */
[----:B------:R-:W-:Y:S02]  /*23b0*/  PRMT R26, RZ, 0x7610, R26 ;  /* 0x00007610ff1a7816 */ /* 0x000fe4000000001a */
[----:B------:R-:W-:Y:S01]  /*23c0*/  LEA.HI.X.SX32 R91, R161, R95, 0x1, P4 ;  /* 0x0000005fa15b7211 */ /* 0x000fe200020f0eff */
[----:B------:R-:W4:Y:S01]  /*23d0*/  @P0 LDG.E.U16 R33, desc[UR10][R178.64] ;  /* 0x0000000ab2210981 */ /* 0x000f22000c1e1500 */
[----:B------:R-:W-:-:S02]  /*23e0*/  PRMT R27, RZ, 0x7610, R27 ;  /* 0x00007610ff1b7816 */ /* 0x000fc4000000001b */
[----:B------:R-:W-:Y:S01]  /*23f0*/  PRMT R21, RZ, 0x7610, R21 ;  /* 0x00007610ff157816 */ /* 0x000fe20000000015 */
[----:B------:R-:W4:Y:S01]  /*2400*/  @P0 LDG.E.U16 R35, desc[UR10][R90.64] ;  /* 0x0000000a5a230981 */ /* 0x000f22000c1e1500 */
[----:B------:R-:W-:Y:S02]  /*2410*/  PRMT R23, RZ, 0x7610, R23 ;  /* 0x00007610ff177816 */ /* 0x000fe40000000017 */
[----:B------:R-:W-:Y:S01]  /*2420*/  PRMT R25, RZ, 0x7610, R25 ;  /* 0x00007610ff197816 */ /* 0x000fe20000000019 */
[----:B------:R-:W4:Y:S01]  /*2430*/  @P0 LDG.E.U16 R20, desc[UR10][R88.64] ;  /* 0x0000000a58140981 */ /* 0x000f22000c1e1500 */
[----:B------:R-:W-:Y:S02]  /*2440*/  PRMT R12, RZ, 0x7610, R12 ;  /* 0x00007610ff0c7816 */ /* 0x000fe4000000000c */
[----:B------:R-:W-:Y:S01]  /*2450*/  PRMT R14, RZ, 0x7610, R14 ;  /* 0x00007610ff0e7816 */ /* 0x000fe2000000000e */
        /* <DEDUP_REMOVED lines=10> */
[----:B------:R-:W-:-:S02]  /*2500*/  LEA.HI.X.SX32 R87, R97, R95, 0x1, P1 ;  /* 0x0000005f61577211 */ /* 0x000fc400008f0eff */
        /* <DEDUP_REMOVED lines=11> */
[----:B------:R-:W-:-:S03]  /*25c0*/  PRMT R11, RZ, 0x7610, R11 ;  /* 0x00007610ff0b7816 */ /* 0x000fc6000000000b */
[----:B------:R-:W4:Y:S04]  /*25d0*/  @P0 LDG.E.U16 R14, desc[UR10][R204.64] ;  /* 0x0000000acc0e0981 */ /* 0x000f28000c1e1500 */
        /* <DEDUP_REMOVED lines=13> */
[----:B------:R-:W4:Y:S01]  /*26b0*/  @P0 LDG.E.U16 R11, desc[UR10][R166.64] ;  /* 0x0000000aa60b0981 */ /* 0x000f22000c1e1500 */
[----:B------:R-:W-:-:S04]  /*26c0*/  SHF.R.U32.HI R36, RZ, 0x5, R0 ;  /* 0x00000005ff247819 */ /* 0x000fc80000011600 */
[----:B------:R-:W-:-:S05]  /*26d0*/  SGXT.U32 R36, R36, 0x2 ;  /* 0x000000022424781a */ /* 0x000fca0000000000 */
[----:B-1----:R-:W-:-:S04]  /*26e0*/  IMAD R38, R36, R51, RZ ;  /* 0x0000003324267224 */ /* 0x002fc800078e02ff */
[----:B------:R-:W-:-:S04]  /*26f0*/  IMAD R39, R51, 0x4, R38 ;  /* 0x0000000433277824 */ /* 0x000fc800078e0226 */
[----:B------:R-:W-:-:S04]  /*2700*/  IMAD R40, R51, 0x4, R39 ;  /* 0x0000000433287824 */ /* 0x000fc800078e0227 */
[----:B------:R-:W-:-:S05]  /*2710*/  IMAD R41, R51, 0x4, R40 ;  /* 0x0000000433297824 */ /* 0x000fca00078e0228 */
[----:B------:R-:W-:-:S05]  /*2720*/  LEA R42, R51, R41, 0x2 ;  /* 0x00000029332a7211 */ /* 0x000fca00078e10ff */
[----:B------:R-:W-:Y:S01]  /*2730*/  IMAD R43, R51, 0x4, R42 ;  /* 0x00000004332b7824 */ /* 0x000fe200078e022a */
[----:B------:R-:W-:-:S03]  /*2740*/  LOP3.LUT R36, R0, 0x1f, RZ, 0xc0, !PT ;  /* 0x0000001f00247812 */ /* 0x000fc600078ec0ff */
[----:B------:R-:W-:Y:S01]  /*2750*/  IMAD R44, R51, 0x4, R43 ;  /* 0x00000004332c7824 */ /* 0x000fe200078e022b */
[----:B0-----:R-:W-:-:S03]  /*2760*/  UIMAD UR4, UR9, UR4, URZ ;  /* 0x00000004090472a4 */ /* 0x001fc6000f8e02ff */
[C---:B------:R-:W-:Y:S02]  /*2770*/  IMAD R45, R51.reuse, 0x4, R44 ;  /* 0x00000004332d7824 */ /* 0x040fe400078e022c */
[----:B------:R-:W-:Y:S02]  /*2780*/  IMAD R36, R36, UR5, RZ ;  /* 0x0000000524247c24 */ /* 0x000fe4000f8e02ff */
[C---:B------:R-:W-:Y:S01]  /*2790*/  IMAD R46, R51.reuse, 0x4, R45 ;  /* 0x00000004332e7824 */ /* 0x040fe200078e022d */
[----:B------:R-:W-:Y:S01]  /*27a0*/  USHF.L.U32 UR7, UR4, 0x1, URZ ;  /* 0x0000000104077899 */ /* 0x000fe200080006ff */
[C---:B------:R-:W-:Y:S02]  /*27b0*/  IMAD.SHL.U32 R37, R36.reuse, 0x2, RZ ;  /* 0x0000000224257824 */ /* 0x040fe400078e00ff */
[----:B------:R-:W-:Y:S01]  /*27c0*/  IMAD R47, R51, 0x4, R46 ;  /* 0x00000004332f7824 */ /* 0x000fe200078e022e */
[----:B------:R-:W-:Y:S01]  /*27d0*/  UIMAD.WIDE UR4, UR4, 0x2, URZ ;  /* 0x00000002040478a5 */ /* 0x000fe2000f8e02ff */
[----:B------:R-:W-:Y:S01]  /*27e0*/  IMAD.HI R36, R36, 0x2, RZ ;  /* 0x0000000224247827 */ /* 0x000fe200078e02ff */
[----:B---3--:R-:W-:-:S02]  /*27f0*/  IADD3 R97, P1, P2, R37, UR7, R48 ;  /* 0x0000000725617c10 */ /* 0x008fc4000fa3e030 */
[----:B------:R-:W-:Y:S02]  /*2800*/  LEA R37, R51, R47, 0x2 ;  /* 0x0000002f33257211 */ /* 0x000fe400078e10ff */
[----:B------:R-:W-:-:S03]  /*2810*/  IADD3.X R49, PT, PT, R36, UR5, R49, P1, P2 ;  /* 0x0000000524317c10 */ /* 0x000fc60008fe4431 */
[----:B------:R-:W-:Y:S01]  /*2820*/  IMAD R36, R51, 0x4, R37 ;  /* 0x0000000433247824 */ /* 0x000fe200078e0225 */
[----:B------:R-:W-:-:S03]  /*2830*/  LEA R158, P1, R38, R97, 0x1 ;  /* 0x00000061269e7211 */ /* 0x000fc600078208ff */
[----:B------:R-:W-:Y:S01]  /*2840*/  IMAD R48, R51, 0x4, R36 ;  /* 0x0000000433307824 */ /* 0x000fe200078e0224 */
[----:B------:R-:W-:Y:S02]  /*2850*/  LEA R156, P2, R39, R97, 0x1 ;  /* 0x00000061279c7211 */ /* 0x000fe400078408ff */
[-C--:B------:R-:W-:Y:S01]  /*2860*/  LEA.HI.X.SX32 R159, R38, R49.reuse, 0x1, P1 ;  /* 0x00000031269f7211 */ /* 0x080fe200008f0eff */
[----:B------:R-:W-:Y:S01]  /*2870*/  IMAD R38, R51, 0x4, R48 ;  /* 0x0000000433267824 */ /* 0x000fe200078e0230 */
[----:B------:R-:W-:Y:S02]  /*2880*/  LEA.HI.X.SX32 R157, R39, R49, 0x1, P2 ;  /* 0x00000031279d7211 */ /* 0x000fe400010f0eff */
[CC--:B------:R-:W-:Y:S01]  /*2890*/  LEA R154, P1, R40.reuse, R97.reuse, 0x1 ;  /* 0x00000061289a7211 */ /* 0x0c0fe200078208ff */
[----:B------:R-:W-:Y:S01]  /*28a0*/  IMAD R39, R51, 0x4, R38 ;  /* 0x0000000433277824 */ /* 0x000fe200078e0226 */
[----:B------:R-:W-:Y:S02]  /*28b0*/  LEA R152, P2, R41, R97, 0x1 ;  /* 0x0000006129987211 */ /* 0x000fe400078408ff */
[-C--:B------:R-:W-:Y:S01]  /*28c0*/  LEA.HI.X.SX32 R155, R40, R49.reuse, 0x1, P1 ;  /* 0x00000031289b7211 */ /* 0x080fe200008f0eff */
[----:B------:R-:W-:Y:S01]  /*28d0*/  IMAD R40, R51, 0x4, R39 ;  /* 0x0000000433287824 */ /* 0x000fe200078e0227 */
[----:B------:R-:W-:-:S02]  /*28e0*/  LEA.HI.X.SX32 R153, R41, R49, 0x1, P2 ;  /* 0x0000003129997211 */ /* 0x000fc400010f0eff */
[CC--:B------:R-:W-:Y:S02]  /*28f0*/  LEA R150, P1, R42.reuse, R97.reuse, 0x1 ;  /* 0x000000612a967211 */ /* 0x0c0fe400078208ff */
[----:B------:R-:W-:Y:S02]  /*2900*/  LEA R41, R51, R40, 0x2 ;  /* 0x0000002833297211 */ /* 0x000fe400078e10ff */
[----:B------:R-:W-:Y:S02]  /*2910*/  LEA R148, P2, R43, R97, 0x1 ;  /* 0x000000612b947211 */ /* 0x000fe400078408ff */
[----:B------:R-:W-:Y:S01]  /*2920*/  LEA.HI.X.SX32 R151, R42, R49, 0x1, P1 ;  /* 0x000000312a977211 */ /* 0x000fe200008f0eff */
[----:B------:R-:W-:Y:S01]  /*2930*/  IMAD R42, R51, 0x4, R41 ;  /* 0x00000004332a7824 */ /* 0x000fe200078e0229 */
[----:B------:R-:W-:Y:S02]  /*2940*/  LEA R146, P3, R44, R97, 0x1 ;  /* 0x000000612c927211 */ /* 0x000fe400078608ff */
[----:B------:R-:W-:Y:S01]  /*2950*/  LEA.HI.X.SX32 R149, R43, R49, 0x1, P2 ;  /* 0x000000312b957211 */ /* 0x000fe200010f0eff */
[----:B------:R-:W-:Y:S01]  /*2960*/  IMAD R43, R51, 0x4, R42 ;  /* 0x00000004332b7824 */ /* 0x000fe200078e022a */
[----:B------:R-:W-:-:S02]  /*2970*/  LEA R142, P2, R46, R97, 0x1 ;  /* 0x000000612e8e7211 */ /* 0x000fc400078408ff */
[----:B------:R-:W-:Y:S01]  /*2980*/  LEA.HI.X.SX32 R147, R44, R49, 0x1, P3 ;  /* 0x000000312c937211 */ /* 0x000fe200018f0eff */
[----:B------:R-:W-:Y:S01]  /*2990*/  IMAD R44, R51, 0x4, R43 ;  /* 0x00000004332c7824 */ /* 0x000fe200078e022b */
[C---:B------:R-:W-:Y:S02]  /*29a0*/  LEA R144, P1, R45.reuse, R97, 0x1 ;  /* 0x000000612d907211 */ /* 0x040fe400078208ff */
[-C--:B------:R-:W-:Y:S02]  /*29b0*/  LEA.HI.X.SX32 R143, R46, R49.reuse, 0x1, P2 ;  /* 0x000000312e8f7211 */ /* 0x080fe400010f0eff */
[----:B------:R-:W-:Y:S01]  /*29c0*/  LEA.HI.X.SX32 R145, R45, R49, 0x1, P1 ;  /* 0x000000312d917211 */ /* 0x000fe200008f0eff */
[----:B------:R-:W-:Y:S01]  /*29d0*/  IMAD R45, R51, 0x4, R44 ;  /* 0x00000004332d7824 */ /* 0x000fe200078e022c */
[-C--:B------:R-:W-:Y:S02]  /*29e0*/  LEA R136, P2, R36, R97.reuse, 0x1 ;  /* 0x0000006124887211 */ /* 0x080fe400078408ff */
[----:B------:R-:W-:-:S02]  /*29f0*/  LEA R138, P1, R37, R97, 0x1 ;  /* 0x00000061258a7211 */ /* 0x000fc400078208ff */
[----:B------:R-:W-:Y:S01]  /*2a00*/  LEA.HI.X.SX32 R137, R36, R49, 0x1, P2 ;  /* 0x0000003124897211 */ /* 0x000fe200010f0eff */
[----:B------:R-:W-:Y:S01]  /*2a10*/  IMAD R36, R51, 0x4, R45 ;  /* 0x0000000433247824 */ /* 0x000fe200078e022d */
[----:B------:R-:W-:Y:S02]  /*2a20*/  LEA R140, P3, R47, R97, 0x1 ;  /* 0x000000612f8c7211 */ /* 0x000fe400078608ff */
[----:B------:R-:W-:Y:S01]  /*2a30*/  LEA.HI.X.SX32 R139, R37, R49, 0x1, P1 ;  /* 0x00000031258b7211 */ /* 0x000fe200008f0eff */
[----:B------:R-:W-:Y:S01]  /*2a40*/  IMAD R37, R51, 0x4, R36 ;  /* 0x0000000433257824 */ /* 0x000fe200078e0224 */
[----:B------:R-:W-:Y:S02]  /*2a50*/  LEA R132, P1, R38, R97, 0x1 ;  /* 0x0000006126847211 */ /* 0x000fe400078208ff */
[----:B------:R-:W-:Y:S02]  /*2a60*/  LEA.HI.X.SX32 R141, R47, R49, 0x1, P3 ;  /* 0x000000312f8d7211 */ /* 0x000fe400018f0eff */
[----:B------:R-:W-:-:S02]  /*2a70*/  LEA R134, P3, R48, R97, 0x1 ;  /* 0x0000006130867211 */ /* 0x000fc400078608ff */
[----:B------:R-:W-:Y:S02]  /*2a80*/  LEA.HI.X.SX32 R133, R38, R49, 0x1, P1 ;  /* 0x0000003126857211 */ /* 0x000fe400008f0eff */
[----:B------:R-:W-:Y:S02]  /*2a90*/  LEA R130, P2, R39, R97, 0x1 ;  /* 0x0000006127827211 */ /* 0x000fe400078408ff */
[----:B------:R-:W-:Y:S02]  /*2aa0*/  LEA R38, R51, R37, 0x2 ;  /* 0x0000002533267211 */ /* 0x000fe400078e10ff */
[----:B------:R-:W-:Y:S02]  /*2ab0*/  LEA.HI.X.SX32 R135, R48, R49, 0x1, P3 ;  /* 0x0000003130877211 */ /* 0x000fe400018f0eff */
[C---:B------:R-:W-:Y:S02]  /*2ac0*/  LEA R128, P3, R40.reuse, R97, 0x1 ;  /* 0x0000006128807211 */ /* 0x040fe400078608ff */
[-C--:B------:R-:W-:Y:S01]  /*2ad0*/  LEA.HI.X.SX32 R131, R39, R49.reuse, 0x1, P2 ;  /* 0x0000003127837211 */ /* 0x080fe200010f0eff */
[----:B------:R-:W-:Y:S01]  /*2ae0*/  IMAD R39, R51, 0x4, R38 ;  /* 0x0000000433277824 */ /* 0x000fe200078e0226 */
[----:B------:R-:W-:-:S02]  /*2af0*/  LEA.HI.X.SX32 R129, R40, R49, 0x1, P3 ;  /* 0x0000003128817211 */ /* 0x000fc400018f0eff */
[-C--:B------:R-:W-:Y:S02]  /*2b00*/  LEA R126, P1, R41, R97.reuse, 0x1 ;  /* 0x00000061297e7211 */ /* 0x080fe400078208ff */
[----:B------:R-:W-:Y:S01]  /*2b10*/  LEA R122, P3, R43, R97, 0x1 ;  /* 0x000000612b7a7211 */ /* 0x000fe200078608ff */
[----:B------:R-:W-:Y:S01]  /*2b20*/  IMAD R40, R51, 0x4, R39 ;  /* 0x0000000433287824 */ /* 0x000fe200078e0227 */
[-C--:B------:R-:W-:Y:S02]  /*2b30*/  LEA.HI.X.SX32 R127, R41, R49.reuse, 0x1, P1 ;  /* 0x00000031297f7211 */ /* 0x080fe400008f0eff */
[----:B------:R-:W-:Y:S02]  /*2b40*/  LEA.HI.X.SX32 R123, R43, R49, 0x1, P3 ;  /* 0x000000312b7b7211 */ /* 0x000fe400018f0eff */
[-C--:B------:R-:W-:Y:S01]  /*2b50*/  LEA R120, P1, R44, R97.reuse, 0x1 ;  /* 0x000000612c787211 */ /* 0x080fe200078208ff */
[----:B------:R-:W-:Y:S01]  /*2b60*/  IMAD R41, R51, 0x4, R40 ;  /* 0x0000000433297824 */ /* 0x000fe200078e0228 */
[----:B------:R-:W-:-:S02]  /*2b70*/  LEA R116, P3, R36, R97, 0x1 ;  /* 0x0000006124747211 */ /* 0x000fc400078608ff */
[----:B------:R-:W-:Y:S02]  /*2b80*/  LEA.HI.X.SX32 R121, R44, R49, 0x1, P1 ;  /* 0x000000312c797211 */ /* 0x000fe400008f0eff */
[----:B------:R-:W-:Y:S02]  /*2b90*/  LEA R124, P2, R42, R97, 0x1 ;  /* 0x000000612a7c7211 */ /* 0x000fe400078408ff */
[----:B------:R-:W-:Y:S01]  /*2ba0*/  LEA.HI.X.SX32 R117, R36, R49, 0x1, P3 ;  /* 0x0000003124757211 */ /* 0x000fe200018f0eff */
[----:B------:R-:W-:Y:S01]  /*2bb0*/  IMAD R36, R51, 0x4, R41 ;  /* 0x0000000433247824 */ /* 0x000fe200078e0229 */
[----:B------:R-:W-:Y:S01]  /*2bc0*/  LEA R114, P1, R37, R97, 0x1 ;  /* 0x0000006125727211 */ /* 0x000fe200078208ff */
[----:B------:R-:W-:-:S04]  /*2bd0*/  @!UP2 UIADD3 UR4, UPT, UPT, -UR6, 0x100000, URZ ;  /* 0x001000000604a890 */ /* 0x000fc8000fffe1ff */
[----:B------:R-:W-:Y:S02]  /*2be0*/  @!UP2 USHF.L.U32 UR5, UR4, 0xb, URZ ;  /* 0x0000000b0405a899 */ /* 0x000fe400080006ff */
[----:B------:R-:W-:Y:S01]  /*2bf0*/  @!UP2 USHF.L.U32 UR4, UR4, 0x1, URZ ;  /* 0x000000010404a899 */ /* 0x000fe200080006ff */
[----:B------:R-:W-:Y:S02]  /*2c00*/  LOP3.LUT R79, R0, 0x40, RZ, 0xc0, !PT ;  /* 0x00000040004f7812 */ /* 0x000fe400078ec0ff */
[-C--:B------:R-:W-:Y:S01]  /*2c10*/  LEA.HI.X.SX32 R125, R42, R49.reuse, 0x1, P2 ;  /* 0x000000312a7d7211 */ /* 0x080fe200010f0eff */
[----:B------:R-:W-:Y:S01]  /*2c20*/  IMAD R42, R51, 0x4, R36 ;  /* 0x00000004332a7824 */ /* 0x000fe200078e0224 */
[----:B------:R-:W-:Y:S02]  /*2c30*/  LEA.HI.X.SX32 R115, R37, R49, 0x1, P1 ;  /* 0x0000003125737211 */ /* 0x000fe400008f0eff */
[-C--:B------:R-:W-:Y:S02]  /*2c40*/  LEA R118, P2, R45, R97.reuse, 0x1 ;  /* 0x000000612d767211 */ /* 0x080fe400078408ff */
[C---:B------:R-:W-:Y:S01]  /*2c50*/  LEA R108, P1, R40.reuse, R97, 0x1 ;  /* 0x00000061286c7211 */ /* 0x040fe200078208ff */
[----:B------:R-:W-:Y:S01]  /*2c60*/  IMAD R79, R79, 0x40, R96 ;  /* 0x000000404f4f7824 */ /* 0x000fe200078e0260 */
[----:B------:R-:W-:Y:S01]  /*2c70*/  VOTEU.ALL UP0, P6 ;  /* 0x0000000000ff7886 */ /* 0x000fe20003000000 */
[-C--:B------:R-:W-:Y:S01]  /*2c80*/  LEA.HI.X.SX32 R119, R45, R49.reuse, 0x1, P2 ;  /* 0x000000312d777211 */ /* 0x080fe200010f0eff */
[----:B------:R-:W-:Y:S01]  /*2c90*/  IMAD R37, R51, 0x4, R42 ;  /* 0x0000000433257824 */ /* 0x000fe200078e022a */
[----:B------:R-:W-:-:S02]  /*2ca0*/  LEA.HI.X.SX32 R109, R40, R49, 0x1, P1 ;  /* 0x00000031286d7211 */ /* 0x000fc400008f0eff */
[-C--:B------:R-:W-:Y:S01]  /*2cb0*/  LEA R112, P2, R38, R97.reuse, 0x1 ;  /* 0x0000006126707211 */ /* 0x080fe200078408ff */
[----:B------:R0:W1:Y:S01]  /*2cc0*/  @!UP0 SYNCS.EXCH.64 URZ, [UR63+0xa008], UR4 ;  /* 0x00a008043fff85b2 */ /* 0x0000620008000100 */
[-C--:B------:R-:W-:Y:S02]  /*2cd0*/  LEA R110, P3, R39, R97.reuse, 0x1 ;  /* 0x00000061276e7211 */ /* 0x080fe400078608ff */
[----:B------:R-:W-:Y:S02]  /*2ce0*/  LEA R102, P1, R42, R97, 0x1 ;  /* 0x000000612a667211 */ /* 0x000fe400078208ff */
[----:B------:R-:W-:Y:S02]  /*2cf0*/  LOP3.LUT R78, R79, 0x10, RZ, 0x3c, !PT ;  /* 0x000000104f4e7812 */ /* 0x000fe400078e3cff */
[-C--:B------:R-:W-:Y:S02]  /*2d00*/  LEA.HI.X.SX32 R113, R38, R49.reuse, 0x1, P2 ;  /* 0x0000003126717211 */ /* 0x080fe400010f0eff */
[----:B------:R-:W-:-:S02]  /*2d10*/  LEA.HI.X.SX32 R111, R39, R49, 0x1, P3 ;  /* 0x00000031276f7211 */ /* 0x000fc400018f0eff */
[----:B------:R-:W-:Y:S02]  /*2d20*/  LEA.HI.X.SX32 R103, R42, R49, 0x1, P1 ;  /* 0x000000312a677211 */ /* 0x000fe400008f0eff */
[----:B------:R-:W-:Y:S01]  /*2d30*/  LOP3.LUT R77, R79, 0x20, RZ, 0x3c, !PT ;  /* 0x000000204f4d7812 */ /* 0x000fe200078e3cff */
[----:B0-----:R-:W-:-:S04]  /*2d40*/  @!UP2 UIADD3 UR4, UPT, UPT, -UR6, 0x100000, URZ ;  /* 0x001000000604a890 */ /* 0x001fc8000fffe1ff */
[----:B------:R-:W-:Y:S02]  /*2d50*/  @!UP2 USHF.L.U32 UR5, UR4, 0xb, URZ ;  /* 0x0000000b0405a899 */ /* 0x000fe400080006ff */
[----:B------:R-:W-:Y:S01]  /*2d60*/  @!UP2 USHF.L.U32 UR4, UR4, 0x1, URZ ;  /* 0x000000010404a899 */ /* 0x000fe200080006ff */
[----:B------:R-:W-:Y:S02]  /*2d70*/  LEA R104, P3, R36, R97, 0x1 ;  /* 0x0000006124687211 */ /* 0x000fe400078608ff */
[----:B------:R-:W-:Y:S02]  /*2d80*/  LEA R38, R51, R37, 0x2 ;  /* 0x0000002533267211 */ /* 0x000fe400078e10ff */
[C---:B------:R-:W-:Y:S02]  /*2d90*/  LOP3.LUT R76, R79.reuse, 0x30, RZ, 0x3c, !PT ;  /* 0x000000304f4c7812 */ /* 0x040fe400078e3cff */
[----:B------:R-:W-:Y:S01]  /*2da0*/  ISETP.EQ.U32.AND P1, PT, RZ, UR8, P0 ;  /* 0x00000008ff007c0c */ /* 0x000fe20008722070 */
[----:B--2---:R-:W-:Y:S01]  /*2db0*/  STS.U16 [R79+UR63+0x4000], R28 ;  /* 0x0040001c4f007988 */ /* 0x004fe2000800043f */
[----:B------:R-:W-:-:S02]  /*2dc0*/  LOP3.LUT R75, R79, 0x40, RZ, 0x3c, !PT ;  /* 0x000000404f4b7812 */ /* 0x000fc400078e3cff */
[C---:B------:R-:W-:Y:S01]  /*2dd0*/  LOP3.LUT R74, R79.reuse, 0x50, RZ, 0x3c, !PT ;  /* 0x000000504f4a7812 */ /* 0x040fe200078e3cff */
[----:B------:R-:W-:Y:S01]  /*2de0*/  STS.U16 [R79+UR63+0x4400], R30 ;  /* 0x0044001e4f007988 */ /* 0x000fe2000800043f */
[----:B------:R-:W-:-:S03]  /*2df0*/  LOP3.LUT R73, R79, 0x60, RZ, 0x3c, !PT ;  /* 0x000000604f497812 */ /* 0x000fc600078e3cff */
[----:B------:R-:W-:Y:S01]  /*2e00*/  STS.U16 [R79+UR63+0x4800], R32 ;  /* 0x004800204f007988 */ /* 0x000fe2000800043f */
[----:B------:R-:W-:-:S03]  /*2e10*/  LEA.HI.X.SX32 R105, R36, R49, 0x1, P3 ;  /* 0x0000003124697211 */ /* 0x000fc600018f0eff */
[----:B----4-:R-:W-:Y:S01]  /*2e20*/  STS.U16 [R79+UR63+0x4c00], R34 ;  /* 0x004c00224f007988 */ /* 0x010fe2000800043f */
[----:B------:R-:W-:Y:S01]  /*2e30*/  LOP3.LUT R72, R79, 0x70, RZ, 0x3c, !PT ;  /* 0x000000704f487812 */ /* 0x000fe200078e3cff */
[----:B------:R-:W-:Y:S02]  /*2e40*/  IMAD R36, R51, 0x4, R38 ;  /* 0x0000000433247824 */ /* 0x000fe400078e0226 */
[----:B------:R-:W-:Y:S01]  /*2e50*/  STS.U16 [R78+UR63+0x4080], R35 ;  /* 0x004080234e007988 */ /* 0x000fe2000800043f */
[----:B------:R-:W-:-:S03]  /*2e60*/  LEA R106, P2, R41, R97, 0x1 ;  /* 0x00000061296a7211 */ /* 0x000fc600078408ff */
[----:B------:R-:W-:Y:S01]  /*2e70*/  STS.U16 [R78+UR63+0x4480], R29 ;  /* 0x0044801d4e007988 */ /* 0x000fe2000800043f */
[----:B------:R-:W-:-:S03]  /*2e80*/  VOTEU.ALL UP0, P6 ;  /* 0x0000000000ff7886 */ /* 0x000fc60003000000 */
[----:B------:R-:W-:Y:S04]  /*2e90*/  STS.U16 [R78+UR63+0x4880], R31 ;  /* 0x0048801f4e007988 */ /* 0x000fe8000800043f */
[----:B------:R-:W-:Y:S04]  /*2ea0*/  STS.U16 [R78+UR63+0x4c80], R33 ;  /* 0x004c80214e007988 */ /* 0x000fe8000800043f */
[----:B------:R0:W-:Y:S04]  /*2eb0*/  STS.U16 [R77+UR63+0x4100], R20 ;  /* 0x004100144d007988 */ /* 0x0001e8000800043f */
[----:B------:R2:W-:Y:S04]  /*2ec0*/  STS.U16 [R77+UR63+0x4500], R22 ;  /* 0x004500164d007988 */ /* 0x0005e8000800043f */
[----:B------:R3:W-:Y:S04]  /*2ed0*/  STS.U16 [R77+UR63+0x4900], R24 ;  /* 0x004900184d007988 */ /* 0x0007e8000800043f */
[----:B------:R4:W-:Y:S04]  /*2ee0*/  STS.U16 [R77+UR63+0x4d00], R26 ;  /* 0x004d001a4d007988 */ /* 0x0009e8000800043f */
[----:B------:R-:W-:Y:S04]  /*2ef0*/  STS.U16 [R76+UR63+0x4180], R27 ;  /* 0x0041801b4c007988 */ /* 0x000fe8000800043f */
[----:B------:R0:W-:Y:S04]  /*2f00*/  STS.U16 [R76+UR63+0x4580], R21 ;  /* 0x004580154c007988 */ /* 0x0001e8000800043f */
[----:B------:R0:W-:Y:S04]  /*2f10*/  STS.U16 [R76+UR63+0x4980], R23 ;  /* 0x004980174c007988 */ /* 0x0001e8000800043f */
[----:B------:R0:W-:Y:S01]  /*2f20*/  STS.U16 [R76+UR63+0x4d80], R25 ;  /* 0x004d80194c007988 */ /* 0x0001e2000800043f */
[----:B------:R-:W-:-:S03]  /*2f30*/  LEA.HI.X.SX32 R107, R41, R49, 0x1, P2 ;  /* 0x00000031296b7211 */ /* 0x000fc600010f0eff */
[----:B------:R0:W-:Y:S04]  /*2f40*/  STS.U16 [R75+UR63+0x4200], R12 ;  /* 0x0042000c4b007988 */ /* 0x0001e8000800043f */
[----:B------:R0:W-:Y:S04]  /*2f50*/  STS.U16 [R75+UR63+0x4600], R14 ;  /* 0x0046000e4b007988 */ /* 0x0001e8000800043f */
[----:B------:R0:W-:Y:S04]  /*2f60*/  STS.U16 [R75+UR63+0x4a00], R16 ;  /* 0x004a00104b007988 */ /* 0x0001e8000800043f */
[----:B------:R0:W-:Y:S01]  /*2f70*/  STS.U16 [R75+UR63+0x4e00], R18 ;  /* 0x004e00124b007988 */ /* 0x0001e2000800043f */
[----:B------:R-:W-:-:S03]  /*2f80*/  LEA R100, P2, R37, R97, 0x1 ;  /* 0x0000006125647211 */ /* 0x000fc600078408ff */
[----:B------:R0:W-:Y:S01]  /*2f90*/  STS.U16 [R74+UR63+0x4280], R19 ;  /* 0x004280134a007988 */ /* 0x0001e2000800043f */
[----:B------:R-:W-:-:S03]  /*2fa0*/  LEA R98, P3, R38, R97, 0x1 ;  /* 0x0000006126627211 */ /* 0x000fc600078608ff */
[----:B------:R0:W-:Y:S01]  /*2fb0*/  STS.U16 [R74+UR63+0x4680], R13 ;  /* 0x0046800d4a007988 */ /* 0x0001e2000800043f */
[----:B------:R-:W-:-:S03]  /*2fc0*/  LEA R96, P4, R36, R97, 0x1 ;  /* 0x0000006124607211 */ /* 0x000fc600078808ff */
[----:B------:R0:W-:Y:S04]  /*2fd0*/  STS.U16 [R74+UR63+0x4a80], R15 ;  /* 0x004a800f4a007988 */ /* 0x0001e8000800043f */
[----:B------:R0:W-:Y:S04]  /*2fe0*/  STS.U16 [R74+UR63+0x4e80], R17 ;  /* 0x004e80114a007988 */ /* 0x0001e8000800043f */
[----:B------:R0:W-:Y:S04]  /*2ff0*/  STS.U16 [R73+UR63+0x4300], R4 ;  /* 0x0043000449007988 */ /* 0x0001e8000800043f */
[----:B------:R0:W-:Y:S04]  /*3000*/  STS.U16 [R73+UR63+0x4700], R6 ;  /* 0x0047000649007988 */ /* 0x0001e8000800043f */
[----:B------:R0:W-:Y:S04]  /*3010*/  STS.U16 [R73+UR63+0x4b00], R8 ;  /* 0x004b000849007988 */ /* 0x0001e8000800043f */
[----:B------:R0:W-:Y:S01]  /*3020*/  STS.U16 [R73+UR63+0x4f00], R10 ;  /* 0x004f000a49007988 */ /* 0x0001e2000800043f */
[----:B------:R-:W-:-:S03]  /*3030*/  UIADD3 UR7, UPT, UPT, UR63, 0x6000, URZ ;  /* 0x000060003f077890 */ /* 0x000fc6000fffe0ff */
[----:B------:R0:W-:Y:S01]  /*3040*/  STS.U16 [R72+UR63+0x4380], R5 ;  /* 0x0043800548007988 */ /* 0x0001e2000800043f */
[----:B------:R-:W-:-:S03]  /*3050*/  UIADD3 UR67, UPT, UPT, UR64, 0x100000, URZ ;  /* 0x0010000040437890 */ /* 0x000fc6000fffe0ff */
[----:B------:R0:W-:Y:S04]  /*3060*/  STS.U16 [R72+UR63+0x4780], R7 ;  /* 0x0047800748007988 */ /* 0x0001e8000800043f */
[----:B------:R0:W-:Y:S04]  /*3070*/  STS.U16 [R72+UR63+0x4b80], R9 ;  /* 0x004b800948007988 */ /* 0x0001e8000800043f */
[----:B------:R0:W-:Y:S01]  /*3080*/  STS.U16 [R72+UR63+0x4f80], R11 ;  /* 0x004f800b48007988 */ /* 0x0001e2000800043f */
[----:B-1----:R1:W-:Y:S06]  /*3090*/  MEMBAR.ALL.CTA ;  /* 0x0000000000007992 */ /* 0x0023ec0000008000 */
[----:B-1----:R-:W-:Y:S04]  /*30a0*/  FENCE.VIEW.ASYNC.S ;  /* 0x00000000000073c6 */ /* 0x002fe80000000000 */
[----:B------:R-:W1:Y:S02]  /*30b0*/  FENCE.VIEW.ASYNC.S ;  /* 0x00000000000073c6 */ /* 0x000e640000000000 */
[----:B-1----:R1:W1:Y:S01]  /*30c0*/  @!UP0 SYNCS.EXCH.64 URZ, [UR63+0x6000], UR4 ;  /* 0x006000043fff85b2 */ /* 0x0022620008000100 */
[----:B------:R-:W-:-:S02]  /*30d0*/  LEA.HI.X.SX32 R101, R37, R49, 0x1, P2 ;  /* 0x0000003125657211 */ /* 0x000fc400010f0eff */
[-C--:B------:R-:W-:Y:S02]  /*30e0*/  LEA.HI.X.SX32 R99, R38, R49.reuse, 0x1, P3 ;  /* 0x0000003126637211 */ /* 0x080fe400018f0eff */
[----:B------:R-:W-:Y:S02]  /*30f0*/  LEA.HI.X.SX32 R97, R36, R49, 0x1, P4 ;  /* 0x0000003124617211 */ /* 0x000fe400020f0eff */
[----:B0-----:R-:W-:Y:S02]  /*3100*/  PRMT R20, RZ, 0x7610, R20 ;  /* 0x00007610ff147816 */ /* 0x001fe40000000014 */
[----:B--2---:R-:W-:Y:S02]  /*3110*/  PRMT R22, RZ, 0x7610, R22 ;  /* 0x00007610ff167816 */ /* 0x004fe40000000016 */
[----:B---3--:R-:W-:Y:S02]  /*3120*/  PRMT R24, RZ, 0x7610, R24 ;  /* 0x00007610ff187816 */ /* 0x008fe40000000018 */
[----:B----4-:R-:W-:-:S02]  /*3130*/  PRMT R26, RZ, 0x7610, R26 ;  /* 0x00007610ff1a7816 */ /* 0x010fc4000000001a */
[----:B------:R-:W-:Y:S02]  /*3140*/  PRMT R28, RZ, 0x7610, R28 ;  /* 0x00007610ff1c7816 */ /* 0x000fe4000000001c */
[----:B------:R-:W-:Y:S02]  /*3150*/  PRMT R30, RZ, 0x7610, R30 ;  /* 0x00007610ff1e7816 */ /* 0x000fe4000000001e */
[----:B------:R-:W-:Y:S02]  /*3160*/  PRMT R32, RZ, 0x7610, R32 ;  /* 0x00007610ff207816 */ /* 0x000fe40000000020 */
[----:B------:R-:W-:Y:S02]  /*3170*/  PRMT R34, RZ, 0x7610, R34 ;  /* 0x00007610ff227816 */ /* 0x000fe40000000022 */
[----:B------:R-:W-:Y:S02]  /*3180*/  PRMT R36, RZ, 0x7610, R36 ;  /* 0x00007610ff247816 */ /* 0x000fe40000000024 */
[----:B------:R-:W-:-:S02]  /*3190*/  PRMT R38, RZ, 0x7610, R38 ;  /* 0x00007610ff267816 */ /* 0x000fc40000000026 */
        /* <DEDUP_REMOVED lines=21> */
[----:B------:R-:W-:Y:S01]  /*32f0*/  PRMT R225, RZ, 0x7610, R225 ;  /* 0x00007610ffe17816 */ /* 0x000fe200000000e1 */
[----:B-1----:R-:W-:Y:S06]  /*3300*/  BAR.SYNC.DEFER_BLOCKING 0x0 ;  /* 0x0000000000007b1d */ /* 0x002fec0000010000 */
[----:B------:R-:W-:Y:S05]  /*3310*/  @!P1 BRA `(.L_x_6) ;  /* 0x0000000000d89947 */ /* 0x000fea0003800000 */
[----:B------:R-:W-:Y:S02]  /*3320*/  USHF.R.U32.HI UR12, URZ, 0x4, UR63 ;  /* 0x00000004ff0c7899 */ /* 0x000fe4000801163f */
[----:B------:R-:W-:Y:S02]  /*3330*/  UIADD3 UR5, UPT, UPT, UR63, 0x4000, URZ ;  /* 0x000040003f057890 */ /* 0x000fe4000fffe0ff */
[----:B------:R-:W-:Y:S02]  /*3340*/  USGXT.U32 UR12, UR12, 0xe ;  /* 0x0000000e0c0c789a */ /* 0x000fe40008000000 */
[----:B------:R-:W-:Y:S02]  /*3350*/  USHF.R.U32.HI UR5, URZ, 0x4, UR5 ;  /* 0x00000004ff057899 */ /* 0x000fe40008011605 */
[----:B------:R-:W-:Y:S02]  /*3360*/  UIADD3 UR22, UP0, UPT, UR12, 0x80, URZ ;  /* 0x000000800c167890 */ /* 0x000fe4000ff1e0ff */
[----:B------:R-:W-:Y:S01]  /*3370*/  USGXT.U32 UR14, UR5, 0xe ;  /* 0x0000000e050e789a */ /* 0x000fe20008000000 */
[----:B------:R-:W-:Y:S01]  /*3380*/  UMOV UR4, URZ ;  /* 0x000000ff00047c82 */ /* 0x000fe20008000000 */
[----:B------:R-:W-:Y:S01]  /*3390*/  UMOV UR6, URZ ;  /* 0x000000ff00067c82 */ /* 0x000fe20008000000 */
[----:B------:R-:W-:-:S02]  /*33a0*/  UIADD3.X UR23, UPT, UPT, UR4, 0x40004040, URZ, UP0, !UPT ;  /* 0x4000404004177890 */ /* 0x000fc400087fe4ff */
[----:B------:R-:W-:Y:S01]  /*33b0*/  UIADD3 UR56, UP0, UPT, UR14, 0x2, URZ ;  /* 0x000000020e387890 */ /* 0x000fe2000ff1e0ff */
[----:B------:R-:W-:Y:S01]  /*33c0*/  UMOV UR4, UR7 ;  /* 0x0000000700047c82 */ /* 0x000fe20008000000 */
[----:B------:R-:W-:Y:S02]  /*33d0*/  UMOV UR5, URZ ;  /* 0x000000ff00057c82 */ /* 0x000fe40008000000 */
[----:B------:R-:W-:Y:S01]  /*33e0*/  UIADD3.X UR57, UPT, UPT, UR6, 0x40004040, URZ, UP0, !UPT ;  /* 0x4000404006397890 */ /* 0x000fe200087fe4ff */
[----:B------:R-:W-:Y:S01]  /*33f0*/  UMOV UR54, UR4 ;  /* 0x0000000400367c82 */ /* 0x000fe20008000000 */
[----:B------:R-:W-:Y:S02]  /*3400*/  UIADD3.64 UR4, UPT, UPT, UR22, 0x80, URZ ;  /* 0x0000008016047897 */ /* 0x000fe4000fffe0ff */
[----:B------:R-:W-:Y:S02]  /*3410*/  UIADD3.64 UR32, UPT, UPT, UR56, 0x2, URZ ;  /* 0x0000000238207897 */ /* 0x000fe4000fffe0ff */
[----:B------:R-:W-:-:S02]  /*3420*/  UIADD3.64 UR34, UPT, UPT, UR22, 0x100, URZ ;  /* 0x0000010016227897 */ /* 0x000fc4000fffe0ff */
[----:B------:R-:W-:Y:S02]  /*3430*/  UIADD3.64 UR36, UPT, UPT, UR56, 0x4, URZ ;  /* 0x0000000438247897 */ /* 0x000fe4000fffe0ff */
[----:B------:R-:W-:Y:S02]  /*3440*/  UIADD3.64 UR38, UPT, UPT, UR22, 0x180, URZ ;  /* 0x0000018016267897 */ /* 0x000fe4000fffe0ff */
[----:B------:R-:W-:Y:S02]  /*3450*/  UIADD3.64 UR40, UPT, UPT, UR56, 0xfe, URZ ;  /* 0x000000fe38287897 */ /* 0x000fe4000fffe0ff */
[----:B------:R-:W-:Y:S02]  /*3460*/  UIADD3.64 UR42, UPT, UPT, UR22, 0x200, URZ ;  /* 0x00000200162a7897 */ /* 0x000fe4000fffe0ff */
[----:B------:R-:W-:Y:S02]  /*3470*/  UIADD3.64 UR44, UPT, UPT, UR56, 0x100, URZ ;  /* 0x00000100382c7897 */ /* 0x000fe4000fffe0ff */
[----:B------:R-:W-:-:S02]  /*3480*/  UIADD3.64 UR46, UPT, UPT, UR22, 0x280, URZ ;  /* 0x00000280162e7897 */ /* 0x000fc4000fffe0ff */
[----:B------:R-:W-:Y:S01]  /*3490*/  UIADD3.64 UR48, UPT, UPT, UR56, 0x102, URZ ;  /* 0x0000010238307897 */ /* 0x000fe2000fffe0ff */
[----:B------:R-:W-:Y:S01]  /*34a0*/  UMOV UR20, 0x0 ;  /* 0x0000000000147882 */ /* 0x000fe20000000000 */
[----:B------:R-:W-:Y:S01]  /*34b0*/  UMOV UR21, 0x4088010 ;  /* 0x0408801000157882 */ /* 0x000fe20000000000 */
[----:B------:R-:W-:Y:S01]  /*34c0*/  UIADD3.64 UR50, UPT, UPT, UR22, 0x300, URZ ;  /* 0x0000030016327897 */ /* 0x000fe2000fffe0ff */
[----:B------:R-:W-:Y:S01]  /*34d0*/  UMOV UR13, 0x40004040 ;  /* 0x40004040000d7882 */ /* 0x000fe20000000000 */
[----:B------:R-:W-:Y:S01]  /*34e0*/  UIADD3.64 UR52, UPT, UPT, UR56, 0x104, URZ ;  /* 0x0000010438347897 */ /* 0x000fe2000fffe0ff */
[----:B------:R-:W-:Y:S01]  /*34f0*/  UMOV UR15, 0x40004040 ;  /* 0x40004040000f7882 */ /* 0x000fe20000000000 */
[----:B------:R-:W-:Y:S01]  /*3500*/  UMOV UR18, 0x0 ;  /* 0x0000000000127882 */ /* 0x000fe20000000000 */
[----:B------:R-:W-:Y:S01]  /*3510*/  UMOV UR19, 0x4088010 ;  /* 0x0408801000137882 */ /* 0x000fe20000000000 */
[----:B------:R-:W-:Y:S01]  /*3520*/  UMOV UR16, 0x0 ;  /* 0x0000000000107882 */ /* 0x000fe20000000000 */
[----:B------:R-:W-:Y:S01]  /*3530*/  UMOV UR17, 0x4088010 ;  /* 0x0408801000117882 */ /* 0x000fe20000000000 */
[----:B------:R0:W-:Y:S01]  /*3540*/  UTCHMMA gdesc[UR12], gdesc[UR14], tmem[UR67], tmem[UR20], idesc[UR21], !UPT ;  /* 0x00ff140e0c0075ea */ /* 0x0001e2000f800043 */
[----:B------:R-:W-:Y:S01]  /*3550*/  UMOV UR24, 0x0 ;  /* 0x0000000000187882 */ /* 0x000fe20000000000 */
[----:B------:R-:W-:Y:S01]  /*3560*/  UMOV UR25, 0x4088010 ;  /* 0x0408801000197882 */ /* 0x000fe20000000000 */
[----:B------:R0:W-:Y:S01]  /*3570*/  UTCHMMA gdesc[UR22], gdesc[UR56], tmem[UR67], tmem[UR18], idesc[UR19], UPT ;  /* 0x00ff1238160075ea */ /* 0x0001e2000b800043 */
        /* <DEDUP_REMOVED lines=12> */
[----:B------:R0:W-:Y:S01]  /*3640*/  UTCHMMA gdesc[UR46], gdesc[UR48], tmem[UR67], tmem[UR28], idesc[UR29], UPT ;  /* 0x00ff1c302e0075ea */ /* 0x0001e2000b800043 */
[----:B------:R0:W-:Y:S01]  /*3650*/  UTCHMMA gdesc[UR50], gdesc[UR52], tmem[UR67], tmem[UR58], idesc[UR59], UPT ;  /* 0x00ff3a34320075ea */ /* 0x0001e2000b800043 */
[----:B------:R0:W-:Y:S01]  /*3660*/  UTCBAR [UR54], URZ ;  /* 0x000000ff360073e9 */ /* 0x0001e200080000ff */
[----:B------:R-:W-:Y:S01]  /*3670*/  NOP ;  /* 0x0000000000007918 */ /* 0x000fe20000000000 */
.L_x_6:
[----:B------:R-:W-:Y:S05]  /*3680*/  @!P0 BRA `(.L_x_7) ;  /* 0x0000000000088947 */ /* 0x000fea0003800000 */
[----:B------:R-:W1:Y:S02]  /*3690*/  SYNCS.PHASECHK.TRANS64.TRYWAIT P2, [UR63+0x6000], RZ ;  /* 0x006000ffff0075a7 */ /* 0x000e64000804113f */
[----:B-1----:R-:W-:Y:S05]  /*36a0*/  @!P2 BRA `(.L_x_8) ;  /* 0x0000006000e0a947 */ /* 0x002fea0003800000 */
.L_x_7:
[----:B------:R-:W-:Y:S06]  /*36b0*/  BAR.SYNC.DEFER_BLOCKING 0x0 ;  /* 0x0000000000007b1d */ /* 0x000fec0000010000 */
[----:B0-----:R-:W0:Y:S01]  /*36c0*/  LDCU UR4, c[0x0][0x3a8] ;  /* 0x00007500ff0477ac */ /* 0x001e220008000800 */
[----:B------:R-:W-:Y:S01]  /*36d0*/  LDTM.16dp32bit_t0_t15.x16 R4, tmem[UR66+0x100000] ;  /* 0x10000042000479ee */ /* 0x000fe20008a00000 */
[----:B------:R-:W0:Y:S01]  /*36e0*/  LDTM.16dp32bit_t16_t31.x16 R4, tmem[UR66+0x100010] ;  /* 0x10001042000479ee */ /* 0x000e220008a20000 */
[----:B------:R-:W1:Y:S01]  /*36f0*/  @!P6 SYNCS.CCTL.IV [UR63+0x6000] ;  /* 0x00600000ff00e9b1 */ /* 0x000e62000800003f */
[----:B------:R-:W-:Y:S01]  /*3700*/  NOP ;  /* 0x0000000000007918 */ /* 0x000fe20000000000 */
[----:B------:R2:W5:Y:S04]  /*3710*/  @P0 LDG.E.U16 R20, desc[UR10][R158.64] ;  /* 0x0000000a9e140981 */ /* 0x000568000c1e1500 */
        /* <DEDUP_REMOVED lines=30> */
[----:B------:R2:W5:Y:S01]  /*3900*/  @P0 LDG.E.U16 R225, desc[UR10][R96.64] ;  /* 0x0000000a60e10981 */ /* 0x000562000c1e1500 */
[----:B------:R-:W-:Y:S01]  /*3910*/  LOP3.LUT R70, R0, 0xf, RZ, 0xc0, !PT ;  /* 0x0000000f00467812 */ /* 0x000fe200078ec0ff */
[----:B0-----:R-:W-:Y:S01]  /*3920*/  FMUL R4, R4, UR4 ;  /* 0x0000000404047c20 */ /* 0x001fe20008400000 */
[C---:B------:R-:W-:Y:S01]  /*3930*/  LOP3.LUT R69, R0.reuse, 0x60, RZ, 0xc0, !PT ;  /* 0x0000006000457812 */ /* 0x040fe200078ec0ff */
[----:B------:R-:W-:Y:S01]  /*3940*/  FMUL R5, R5, UR4 ;  /* 0x0000000405057c20 */ /* 0x000fe20008400000 */
[----:B------:R-:W-:Y:S01]  /*3950*/  LOP3.LUT R71, R0, 0x10, RZ, 0xc0, !PT ;  /* 0x0000001000477812 */ /* 0x000fe200078ec0ff */
[----:B------:R-:W-:Y:S01]  /*3960*/  FMUL R7, R7, UR4 ;  /* 0x0000000407077c20 */ /* 0x000fe20008400000 */
[----:B------:R-:W-:Y:S01]  /*3970*/  LEA.HI R68, R69, R70, RZ, 0x1f ;  /* 0x0000004645447211 */ /* 0x000fe200078ff8ff */
[----:B------:R-:W-:Y:S01]  /*3980*/  FMUL R6, R6, UR4 ;  /* 0x0000000406067c20 */ /* 0x000fe20008400000 */
[----:B------:R-:W-:Y:S01]  /*3990*/  LOP3.LUT R41, R71, 0x2, RZ, 0xfc, !PT ;  /* 0x0000000247297812 */ /* 0x000fe200078efcff */
[----:B------:R-:W-:Y:S01]  /*39a0*/  FMUL R9, R9, UR4 ;  /* 0x0000000409097c20 */ /* 0x000fe20008400000 */
[C---:B------:R-:W-:Y:S01]  /*39b0*/  LOP3.LUT R43, R71.reuse, 0x4, RZ, 0xfc, !PT ;  /* 0x00000004472b7812 */ /* 0x040fe200078efcff */
[----:B------:R-:W-:Y:S01]  /*39c0*/  VIADD R68, R68, UR62 ;  /* 0x0000003e44447c36 */ /* 0x000fe20008000000 */
[----:B------:R-:W-:Y:S01]  /*39d0*/  LOP3.LUT R45, R71, 0x6, RZ, 0xfc, !PT ;  /* 0x00000006472d7812 */ /* 0x000fe200078efcff */
[----:B------:R-:W-:Y:S01]  /*39e0*/  FMUL R8, R8, UR4 ;  /* 0x0000000408087c20 */ /* 0x000fe20008400000 */
[----:B------:R-:W-:Y:S01]  /*39f0*/  FMUL R10, R10, UR4 ;  /* 0x000000040a0a7c20 */ /* 0x000fe20008400000 */
[----:B------:R-:W-:Y:S01]  /*3a00*/  FMUL R11, R11, UR4 ;  /* 0x000000040b0b7c20 */ /* 0x000fe20008400000 */
[----:B------:R-:W-:Y:S01]  /*3a10*/  ISETP.GE.AND P5, PT, R68, R41, PT ;  /* 0x000000294400720c */ /* 0x000fe20003fa6270 */
[----:B------:R-:W-:Y:S01]  /*3a20*/  FMUL R12, R12, UR4 ;  /* 0x000000040c0c7c20 */ /* 0x000fe20008400000 */
[----:B------:R-:W-:Y:S01]  /*3a30*/  LOP3.LUT R41, R71, 0x3, RZ, 0xfc, !PT ;  /* 0x0000000347297812 */ /* 0x000fe200078efcff */
[----:B------:R-:W-:Y:S01]  /*3a40*/  FMUL R13, R13, UR4 ;  /* 0x000000040d0d7c20 */ /* 0x000fe20008400000 */
[----:B------:R-:W-:Y:S01]  /*3a50*/  ISETP.GE.AND P2, PT, R68, R71, PT ;  /* 0x000000474400720c */ /* 0x000fe20003f46270 */
[----:B------:R-:W-:Y:S01]  /*3a60*/  FMUL R14, R14, UR4 ;  /* 0x000000040e0e7c20 */ /* 0x000fe20008400000 */
[----:B------:R-:W-:Y:S01]  /*3a70*/  ISETP.GE.AND P4, PT, R68, R41, PT ;  /* 0x000000294400720c */ /* 0x000fe20003f86270 */
[----:B------:R-:W-:Y:S01]  /*3a80*/  FMUL R15, R15, UR4 ;  /* 0x000000040f0f7c20 */ /* 0x000fe20008400000 */
[----:B------:R-:W-:Y:S01]  /*3a90*/  FSEL R41, R4, -INF , P2 ;  /* 0xff80000004297808 */ /* 0x000fe20001000000 */
[----:B------:R-:W-:Y:S01]  /*3aa0*/  FMUL R16, R16, UR4 ;  /* 0x0000000410107c20 */ /* 0x000fe20008400000 */
[C---:B------:R-:W-:Y:S01]  /*3ab0*/  ISETP.GE.AND P3, PT, R68.reuse, R43, PT ;  /* 0x0000002b4400720c */ /* 0x040fe20003f66270 */
[----:B------:R-:W-:Y:S01]  /*3ac0*/  FMUL R17, R17, UR4 ;  /* 0x0000000411117c20 */ /* 0x000fe20008400000 */
[----:B------:R-:W-:Y:S01]  /*3ad0*/  ISETP.GT.AND P2, PT, R68, R71, PT ;  /* 0x000000474400720c */ /* 0x000fe20003f44270 */
[----:B------:R-:W-:Y:S01]  /*3ae0*/  FMUL R18, R18, UR4 ;  /* 0x0000000412127c20 */ /* 0x000fe20008400000 */
[----:B------:R-:W-:Y:S01]  /*3af0*/  LOP3.LUT R43, R71, 0x5, RZ, 0xfc, !PT ;  /* 0x00000005472b7812 */ /* 0x000fe200078efcff */
[----:B------:R-:W-:Y:S01]  /*3b00*/  FMUL R19, R19, UR4 ;  /* 0x0000000413137c20 */ /* 0x000fe20008400000 */
[----:B------:R-:W-:-:S02]  /*3b10*/  FSEL R5, R5, -INF , P2 ;  /* 0xff80000005057808 */ /* 0x000fc40001000000 */
[C---:B------:R-:W-:Y:S02]  /*3b20*/  ISETP.GE.AND P2, PT, R68.reuse, R43, PT ;  /* 0x0000002b4400720c */ /* 0x040fe40003f46270 */
[----:B------:R-:W-:Y:S02]  /*3b30*/  LOP3.LUT R43, R71, 0x7, RZ, 0xfc, !PT ;  /* 0x00000007472b7812 */ /* 0x000fe400078efcff */
[----:B------:R-:W-:Y:S02]  /*3b40*/  FSEL R7, R7, -INF , P4 ;  /* 0xff80000007077808 */ /* 0x000fe40002000000 */
[----:B------:R-:W-:Y:S02]  /*3b50*/  ISETP.GE.AND P4, PT, R68, R43, PT ;  /* 0x0000002b4400720c */ /* 0x000fe40003f86270 */
[----:B------:R-:W-:Y:S02]  /*3b60*/  FSEL R6, R6, -INF , P5 ;  /* 0xff80000006067808 */ /* 0x000fe40002800000 */
[----:B------:R-:W-:-:S02]  /*3b70*/  LOP3.LUT R43, R71, 0x9, RZ, 0xfc, !PT ;  /* 0x00000009472b7812 */ /* 0x000fc400078efcff */
[----:B------:R-:W-:Y:S02]  /*3b80*/  ISETP.GE.AND P5, PT, R68, R45, PT ;  /* 0x0000002d4400720c */ /* 0x000fe40003fa6270 */
[----:B------:R-:W-:Y:S02]  /*3b90*/  LOP3.LUT R45, R71, 0x8, RZ, 0xfc, !PT ;  /* 0x00000008472d7812 */ /* 0x000fe400078efcff */
[----:B------:R-:W-:Y:S02]  /*3ba0*/  FSEL R9, R9, -INF , P2 ;  /* 0xff80000009097808 */ /* 0x000fe40001000000 */
[----:B------:R-:W-:Y:S02]  /*3bb0*/  FSEL R8, R8, -INF , P3 ;  /* 0xff80000008087808 */ /* 0x000fe40001800000 */
[----:B------:R-:W-:Y:S02]  /*3bc0*/  ISETP.GE.AND P2, PT, R68, R43, PT ;  /* 0x0000002b4400720c */ /* 0x000fe40003f46270 */
[----:B------:R-:W-:-:S02]  /*3bd0*/  FMNMX3 R4, R41, R5, R6, !PT ;  /* 0x0000000529047276 */ /* 0x000fc40007800006 */
[C---:B------:R-:W-:Y:S02]  /*3be0*/  LOP3.LUT R43, R71.reuse, 0xb, RZ, 0xfc, !PT ;  /* 0x0000000b472b7812 */ /* 0x040fe400078efcff */
[----:B------:R-:W-:Y:S02]  /*3bf0*/  ISETP.GE.AND P3, PT, R68, R45, PT ;  /* 0x0000002d4400720c */ /* 0x000fe40003f66270 */
[----:B------:R-:W-:Y:S02]  /*3c00*/  LOP3.LUT R45, R71, 0xa, RZ, 0xfc, !PT ;  /* 0x0000000a472d7812 */ /* 0x000fe400078efcff */
[----:B------:R-:W-:Y:S02]  /*3c10*/  FSEL R10, R10, -INF , P5 ;  /* 0xff8000000a0a7808 */ /* 0x000fe40002800000 */
[----:B------:R-:W-:Y:S02]  /*3c20*/  FSEL R11, R11, -INF , P4 ;  /* 0xff8000000b0b7808 */ /* 0x000fe40002000000 */
[----:B------:R-:W-:-:S02]  /*3c30*/  FMNMX3 R4, R4, R7, R8, !PT ;  /* 0x0000000704047276 */ /* 0x000fc40007800008 */
[C---:B------:R-:W-:Y:S02]  /*3c40*/  ISETP.GE.AND P4, PT, R68.reuse, R43, PT ;  /* 0x0000002b4400720c */ /* 0x040fe40003f86270 */
[C---:B------:R-:W-:Y:S02]  /*3c50*/  LOP3.LUT R43, R71.reuse, 0xd, RZ, 0xfc, !PT ;  /* 0x0000000d472b7812 */ /* 0x040fe400078efcff */
[----:B------:R-:W-:Y:S02]  /*3c60*/  ISETP.GE.AND P5, PT, R68, R45, PT ;  /* 0x0000002d4400720c */ /* 0x000fe40003fa6270 */
[----:B------:R-:W-:Y:S02]  /*3c70*/  LOP3.LUT R45, R71, 0xc, RZ, 0xfc, !PT ;  /* 0x0000000c472d7812 */ /* 0x000fe400078efcff */
[----:B------:R-:W-:Y:S02]  /*3c80*/  FSEL R12, R12, -INF , P3 ;  /* 0xff8000000c0c7808 */ /* 0x000fe40001800000 */
[----:B------:R-:W-:-:S02]  /*3c90*/  FMNMX3 R4, R4, R9, R10, !PT ;  /* 0x0000000904047276 */ /* 0x000fc4000780000a */
[----:B------:R-:W-:Y:S02]  /*3ca0*/  FSEL R13, R13, -INF , P2 ;  /* 0xff8000000d0d7808 */ /* 0x000fe40001000000 */
[C---:B------:R-:W-:Y:S02]  /*3cb0*/  ISETP.GE.AND P2, PT, R68.reuse, R43, PT ;  /* 0x0000002b4400720c */ /* 0x040fe40003f46270 */
[----:B------:R-:W-:Y:S02]  /*3cc0*/  LOP3.LUT R43, R71, 0xe, RZ, 0xfc, !PT ;  /* 0x0000000e472b7812 */ /* 0x000fe400078efcff */
[----:B------:R-:W-:Y:S02]  /*3cd0*/  ISETP.GE.AND P3, PT, R68, R45, PT ;  /* 0x0000002d4400720c */ /* 0x000fe40003f66270 */
[----:B------:R-:W-:Y:S02]  /*3ce0*/  FSEL R14, R14, -INF , P5 ;  /* 0xff8000000e0e7808 */ /* 0x000fe40002800000 */
[----:B------:R-:W-:-:S02]  /*3cf0*/  FMNMX3 R4, R4, R11, R12, !PT ;  /* 0x0000000b04047276 */ /* 0x000fc4000780000c */
[----:B------:R-:W-:Y:S02]  /*3d00*/  ISETP.GE.AND P5, PT, R68, R43, PT ;  /* 0x0000002b4400720c */ /* 0x000fe40003fa6270 */
[----:B------:R-:W-:Y:S02]  /*3d10*/  LOP3.LUT R43, R71, 0xf, RZ, 0xfc, !PT ;  /* 0x0000000f472b7812 */ /* 0x000fe400078efcff */
[----:B------:R-:W-:Y:S02]  /*3d20*/  FSEL R15, R15, -INF , P4 ;  /* 0xff8000000f0f7808 */ /* 0x000fe40002000000 */
[----:B------:R-:W-:Y:S02]  /*3d30*/  FSEL R16, R16, -INF , P3 ;  /* 0xff80000010107808 */ /* 0x000fe40001800000 */
[----:B------:R-:W-:Y:S02]  /*3d40*/  FMNMX3 R4, R4, R13, R14, !PT ;  /* 0x0000000d04047276 */ /* 0x000fe4000780000e */
[----:B------:R-:W-:-:S02]  /*3d50*/  ISETP.GE.AND P4, PT, R68, R43, PT ;  /* 0x0000002b4400720c */ /* 0x000fc40003f86270 */
[----:B------:R-:W-:Y:S02]  /*3d60*/  FSEL R17, R17, -INF , P2 ;  /* 0xff80000011117808 */ /* 0x000fe40001000000 */
[----:B------:R-:W-:Y:S02]  /*3d70*/  FSEL R18, R18, -INF , P5 ;  /* 0xff80000012127808 */ /* 0x000fe40002800000 */
[----:B------:R-:W-:Y:S02]  /*3d80*/  FMNMX3 R4, R4, R15, R16, !PT ;  /* 0x0000000f04047276 */ /* 0x000fe40007800010 */
[----:B------:R-:W-:Y:S02]  /*3d90*/  FSEL R19, R19, -INF , P4 ;  /* 0xff80000013137808 */ /* 0x000fe40002000000 */
[----:B------:R-:W-:-:S04]  /*3da0*/  FMNMX3 R4, R4, R17, R18, !PT ;  /* 0x0000001104047276 */ /* 0x000fc80007800012 */
[----:B------:R-:W-:-:S05]  /*3db0*/  FMNMX R4, R19, R4, !PT ;  /* 0x0000000413047209 */ /* 0x000fca0007800000 */
[----:B------:R-:W0:Y:S02]  /*3dc0*/  SHFL.BFLY PT, R43, R4, 0x10, 0x1f ;  /* 0x0e001f00042b7f89 */ /* 0x000e2400000e0000 */
[----:B0-----:R-:W-:-:S05]  /*3dd0*/  FMNMX3 R160, R4, -INF , R43, !PT ;  /* 0xff80000004a07876 */ /* 0x001fca000780002b */
[--C-:B------:R-:W-:Y:S01]  /*3de0*/  FADD R41, R41, -R160.reuse ;  /* 0x800000a029297221 */ /* 0x100fe20000000000 */
[--C-:B------:R-:W-:Y:S01]  /*3df0*/  FADD R5, R5, -R160.reuse ;  /* 0x800000a005057221 */ /* 0x100fe20000000000 */
[--C-:B------:R-:W-:Y:S01]  /*3e00*/  FADD R6, R6, -R160.reuse ;  /* 0x800000a006067221 */ /* 0x100fe20000000000 */
[--C-:B------:R-:W-:Y:S01]  /*3e10*/  FADD R7, R7, -R160.reuse ;  /* 0x800000a007077221 */ /* 0x100fe20000000000 */
[----:B------:R-:W-:Y:S01]  /*3e20*/  FMUL R41, R41, 1.4426950216293334961 ;  /* 0x3fb8aa3b29297820 */ /* 0x000fe20000400000 */
[----:B------:R-:W-:Y:S01]  /*3e30*/  FMUL R5, R5, 1.4426950216293334961 ;  /* 0x3fb8aa3b05057820 */ /* 0x000fe20000400000 */
[----:B------:R-:W-:Y:S01]  /*3e40*/  FMUL R6, R6, 1.4426950216293334961 ;  /* 0x3fb8aa3b06067820 */ /* 0x000fe20000400000 */
[----:B------:R-:W-:Y:S01]  /*3e50*/  FMUL R7, R7, 1.4426950216293334961 ;  /* 0x3fb8aa3b07077820 */ /* 0x000fe20000400000 */
[--C-:B------:R-:W-:Y:S01]  /*3e60*/  FADD R8, R8, -R160.reuse ;  /* 0x800000a008087221 */ /* 0x100fe20000000000 */
[----:B------:R-:W-:Y:S01]  /*3e70*/  MUFU.EX2 R52, R5 ;  /* 0x0000000500347308 */ /* 0x000fe20000000800 */
[--C-:B------:R-:W-:Y:S01]  /*3e80*/  FADD R9, R9, -R160.reuse ;  /* 0x800000a009097221 */ /* 0x100fe20000000000 */
[--C-:B------:R-:W-:Y:S01]  /*3e90*/  FADD R10, R10, -R160.reuse ;  /* 0x800000a00a0a7221 */ /* 0x100fe20000000000 */
[----:B------:R-:W-:Y:S01]  /*3ea0*/  FMUL R8, R8, 1.4426950216293334961 ;  /* 0x3fb8aa3b08087820 */ /* 0x000fe20000400000 */
[--C-:B------:R-:W-:Y:S01]  /*3eb0*/  FADD R11, R11, -R160.reuse ;  /* 0x800000a00b0b7221 */ /* 0x100fe20000000000 */
[----:B------:R-:W-:Y:S01]  /*3ec0*/  FMUL R9, R9, 1.4426950216293334961 ;  /* 0x3fb8aa3b09097820 */ /* 0x000fe20000400000 */
[----:B------:R-:W-:Y:S01]  /*3ed0*/  FMUL R10, R10, 1.4426950216293334961 ;  /* 0x3fb8aa3b0a0a7820 */ /* 0x000fe20000400000 */
[--C-:B------:R-:W-:Y:S01]  /*3ee0*/  FADD R12, R12, -R160.reuse ;  /* 0x800000a00c0c7221 */ /* 0x100fe20000000000 */
[----:B------:R-:W0:Y:S01]  /*3ef0*/  MUFU.EX2 R41, R41 ;  /* 0x0000002900297308 */ /* 0x000e220000000800 */
[----:B------:R-:W-:Y:S01]  /*3f00*/  FMUL R11, R11, 1.4426950216293334961 ;  /* 0x3fb8aa3b0b0b7820 */ /* 0x000fe20000400000 */
[--C-:B------:R-:W-:Y:S01]  /*3f10*/  FADD R13, R13, -R160.reuse ;  /* 0x800000a00d0d7221 */ /* 0x100fe20000000000 */
[----:B------:R-:W-:Y:S01]  /*3f20*/  FMUL R12, R12, 1.4426950216293334961 ;  /* 0x3fb8aa3b0c0c7820 */ /* 0x000fe20000400000 */
[--C-:B------:R-:W-:Y:S01]  /*3f30*/  FADD R14, R14, -R160.reuse ;  /* 0x800000a00e0e7221 */ /* 0x100fe20000000000 */
[--C-:B------:R-:W-:Y:S01]  /*3f40*/  FADD R15, R15, -R160.reuse ;  /* 0x800000a00f0f7221 */ /* 0x100fe20000000000 */
[----:B------:R-:W-:Y:S01]  /*3f50*/  FMUL R13, R13, 1.4426950216293334961 ;  /* 0x3fb8aa3b0d0d7820 */ /* 0x000fe20000400000 */
[--C-:B------:R-:W-:Y:S01]  /*3f60*/  FADD R16, R16, -R160.reuse ;  /* 0x800000a010107221 */ /* 0x100fe20000000000 */
[----:B------:R-:W3:Y:S01]  /*3f70*/  MUFU.EX2 R6, R6 ;  /* 0x0000000600067308 */ /* 0x000ee20000000800 */
[----:B------:R-:W-:Y:S01]  /*3f80*/  FMUL R14, R14, 1.4426950216293334961 ;  /* 0x3fb8aa3b0e0e7820 */ /* 0x000fe20000400000 */
[----:B------:R-:W-:Y:S01]  /*3f90*/  FMUL R15, R15, 1.4426950216293334961 ;  /* 0x3fb8aa3b0f0f7820 */ /* 0x000fe20000400000 */
[----:B------:R-:W-:Y:S01]  /*3fa0*/  FMUL R16, R16, 1.4426950216293334961 ;  /* 0x3fb8aa3b10107820 */ /* 0x000fe20000400000 */
[--C-:B------:R-:W-:Y:S01]  /*3fb0*/  FADD R17, R17, -R160.reuse ;  /* 0x800000a011117221 */ /* 0x100fe20000000000 */
[--C-:B------:R-:W-:Y:S01]  /*3fc0*/  FADD R18, R18, -R160.reuse ;  /* 0x800000a012127221 */ /* 0x100fe20000000000 */
[----:B------:R-:W-:-:S02]  /*3fd0*/  FADD R19, R19, -R160 ;  /* 0x800000a013137221 */ /* 0x000fc40000000000 */
[----:B------:R-:W4:Y:S01]  /*3fe0*/  MUFU.EX2 R7, R7 ;  /* 0x0000000700077308 */ /* 0x000f220000000800 */
[----:B0-----:R-:W-:Y:S01]  /*3ff0*/  FADD R5, R41, R52 ;  /* 0x0000003429057221 */ /* 0x001fe20000000000 */
[----:B------:R-:W-:Y:S01]  /*4000*/  FMUL R17, R17, 1.4426950216293334961 ;  /* 0x3fb8aa3b11117820 */ /* 0x000fe20000400000 */
[----:B------:R-:W-:Y:S01]  /*4010*/  FMUL R18, R18, 1.4426950216293334961 ;  /* 0x3fb8aa3b12127820 */ /* 0x000fe20000400000 */
[----:B------:R-:W-:-:S04]  /*4020*/  FMUL R19, R19, 1.4426950216293334961 ;  /* 0x3fb8aa3b13137820 */ /* 0x000fc80000400000 */
[----:B------:R-:W0:Y:S01]  /*4030*/  MUFU.EX2 R8, R8 ;  /* 0x0000000800087308 */ /* 0x000e220000000800 */
[----:B---3--:R-:W-:-:S07]  /*4040*/  FADD R4, R6, R5 ;  /* 0x0000000506047221 */ /* 0x008fce0000000000 */
[----:B------:R-:W3:Y:S01]  /*4050*/  MUFU.EX2 R9, R9 ;  /* 0x0000000900097308 */ /* 0x000ee20000000800 */
[----:B----4-:R-:W-:-:S07]  /*4060*/  FADD R5, R7, R4 ;  /* 0x0000000407057221 */ /* 0x010fce0000000000 */
[----:B------:R-:W4:Y:S01]  /*4070*/  MUFU.EX2 R10, R10 ;  /* 0x0000000a000a7308 */ /* 0x000f220000000800 */
[----:B0-----:R-:W-:-:S07]  /*4080*/  FADD R4, R8, R5 ;  /* 0x0000000508047221 */ /* 0x001fce0000000000 */
        /* <DEDUP_REMOVED lines=17> */
[----:B0-----:R-:W-:Y:S01]  /*41a0*/  FADD R5, R17, R4 ;  /* 0x0000000411057221 */ /* 0x001fe20000000000 */
[----:B------:R-:W-:-:S03]  /*41b0*/  F2FP.F16.F32.PACK_AB R4, R52, R41 ;  /* 0x000000293404723e */ /* 0x000fc600000000ff */
[----:B---3--:R-:W-:Y:S01]  /*41c0*/  FADD R162, R18, R5 ;  /* 0x0000000512a27221 */ /* 0x008fe20000000000 */
[----:B------:R-:W-:Y:S02]  /*41d0*/  F2FP.F16.F32.PACK_AB R5, R7, R6 ;  /* 0x000000060705723e */ /* 0x000fe400000000ff */
[----:B------:R-:W-:Y:S02]  /*41e0*/  F2FP.F16.F32.PACK_AB R6, R9, R8 ;  /* 0x000000080906723e */ /* 0x000fe400000000ff */
[----:B------:R-:W-:Y:S02]  /*41f0*/  F2FP.F16.F32.PACK_AB R7, R11, R10 ;  /* 0x0000000a0b07723e */ /* 0x000fe400000000ff */
[----:B------:R-:W-:Y:S01]  /*4200*/  F2FP.F16.F32.PACK_AB R8, R13, R12 ;  /* 0x0000000c0d08723e */ /* 0x000fe200000000ff */
[----:B----4-:R-:W-:Y:S01]  /*4210*/  FADD R162, R19, R162 ;  /* 0x000000a213a27221 */ /* 0x010fe20000000000 */
[----:B------:R-:W-:Y:S02]  /*4220*/  F2FP.F16.F32.PACK_AB R9, R15, R14 ;  /* 0x0000000e0f09723e */ /* 0x000fe400000000ff */
[----:B------:R-:W-:-:S02]  /*4230*/  F2FP.F16.F32.PACK_AB R10, R17, R16 ;  /* 0x00000010110a723e */ /* 0x000fc400000000ff */
[----:B------:R2:W0:Y:S01]  /*4240*/  SHFL.BFLY PT, R163, R162, 0x10, 0x1f ;  /* 0x0e001f00a2a37f89 */ /* 0x00042200000e0000 */
[----:B------:R-:W-:Y:S01]  /*4250*/  F2FP.F16.F32.PACK_AB R11, R19, R18 ;  /* 0x00000012130b723e */ /* 0x000fe200000000ff */
[----:B-1----:R-:W-:Y:S06]  /*4260*/  @!P0 BRA `(.L_x_9) ;  /* 0x0000000000088947 */ /* 0x002fec0003800000 */
[----:B------:R1:W-:Y:S01]  /*4270*/  STTM.16dp32bit_t0_t15.x8 tmem[UR66+0x80], R4 ;  /* 0x00008004000079ed */ /* 0x0003e20008980042 */
[----:B------:R1:W-:Y:S02]  /*4280*/  STTM.16dp32bit_t16_t31.x8 tmem[UR66+0x88], R4 ;  /* 0x00008804000079ed */ /* 0x0003e400089a0042 */
.L_x_9:
[----:B-----5:R-:W-:Y:S01]  /*4290*/  STS.U16 [R81+UR63+0x4000], R20 ;  /* 0x0040001451007988 */ /* 0x020fe2000800043f */
[----:B-1----:R-:W-:-:S03]  /*42a0*/  FADD R4, -R160, -INF ;  /* 0xff800000a0047421 */ /* 0x002fc60000000100 */
[----:B------:R-:W-:Y:S01]  /*42b0*/  STS.U16 [R81+UR63+0x4200], R22 ;  /* 0x0042001651007988 */ /* 0x000fe2000800043f */
[----:B------:R-:W-:-:S03]  /*42c0*/  FMUL R164, R4, 1.4426950216293334961 ;  /* 0x3fb8aa3b04a47820 */ /* 0x000fc60000400000 */
[----:B------:R-:W-:Y:S03]  /*42d0*/  STS.U16 [R81+UR63+0x4400], R24 ;  /* 0x0044001851007988 */ /* 0x000fe6000800043f */
[----:B------:R-:W1:Y:S01]  /*42e0*/  MUFU.EX2 R164, R164 ;  /* 0x000000a400a47308 */ /* 0x000e620000000800 */
        /* <DEDUP_REMOVED lines=24> */
[----:B------:R4:W-:Y:S04]  /*4470*/  STS.U16 [R80+UR63+0x5700], R181 ;  /* 0x005700b550007988 */ /* 0x0009e8000800043f */
[----:B------:R4:W-:Y:S04]  /*4480*/  STS.U16 [R80+UR63+0x5900], R189 ;  /* 0x005900bd50007988 */ /* 0x0009e8000800043f */
[----:B------:R4:W-:Y:S04]  /*4490*/  STS.U16 [R80+UR63+0x5b00], R221 ;  /* 0x005b00dd50007988 */ /* 0x0009e8000800043f */
[----:B------:R4:W-:Y:S04]  /*44a0*/  STS.U16 [R80+UR63+0x5d00], R223 ;  /* 0x005d00df50007988 */ /* 0x0009e8000800043f */
[----:B------:R4:W-:Y:S01]  /*44b0*/  STS.U16 [R80+UR63+0x5f00], R225 ;  /* 0x005f00e150007988 */ /* 0x0009e2000800043f */
[----:B------:R-:W2:Y:S02]  /*44c0*/  FENCE.VIEW.ASYNC.T ;  /* 0x00000000000073c6 */ /* 0x000ea40000000200 */
[----:B--2---:R-:W-:Y:S06]  /*44d0*/  BAR.SYNC.DEFER_BLOCKING 0x0 ;  /* 0x0000000000007b1d */ /* 0x004fec0000010000 */
[----:B---3--:R-:W2:Y:S01]  /*44e0*/  LDTM.16dp32bit_t0_t15.x64 R4, tmem[UR66] ;  /* 0x00000042000479ee */ /* 0x008ea20008b00000 */
[----:B------:R-:W3:Y:S01]  /*44f0*/  LDTM.16dp32bit_t16_t31.x64 R4, tmem[UR66+0x40] ;  /* 0x00004042000479ee */ /* 0x000ee20008b20000 */
[----:B------:R-:W-:Y:S01]  /*4500*/  NOP ;  /* 0x0000000000007918 */ /* 0x000fe20000000000 */
[----:B-1--4-:R-:W-:Y:S05]  /*4510*/  @!P0 BRA `(.L_x_10) ;  /* 0x0000000400088947 */ /* 0x012fea0003800000 */
[C---:B--23--:R-:W-:Y:S01]  /*4520*/  FMUL R4, R164.reuse, R4 ;  /* 0x00000004a4047220 */ /* 0x04cfe20000400000 */
[C---:B------:R-:W-:Y:S01]  /*4530*/  FMUL R5, R164.reuse, R5 ;  /* 0x00000005a4057220 */ /* 0x040fe20000400000 */
        /* <DEDUP_REMOVED lines=61> */
[----:B------:R-:W-:-:S04]  /*4910*/  FMUL R67, R164, R67 ;  /* 0x00000043a4437220 */ /* 0x000fc80000400000 */
[----:B------:R1:W-:Y:S01]  /*4920*/  STTM.16dp32bit_t0_t15.x64 tmem[UR66], R4 ;  /* 0x00000004000079ed */ /* 0x0003e20008b00042 */
[----:B------:R1:W-:Y:S02]  /*4930*/  STTM.16dp32bit_t16_t31.x64 tmem[UR66+0x40], R4 ;  /* 0x00004004000079ed */ /* 0x0003e40008b20042 */
.L_x_10:
[----:B---3--:R-:W3:Y:S02]  /*4940*/  FENCE.VIEW.ASYNC.T ;  /* 0x00000000000073c6 */ /* 0x008ee40000000200 */
[----:B---3--:R-:W-:Y:S01]  /*4950*/  BAR.SYNC.DEFER_BLOCKING 0x0 ;  /* 0x0000000000007b1d */ /* 0x008fe20000010000 */
[----:B0-----:R-:W-:Y:S01]  /*4960*/  FADD R163, R162, R163 ;  /* 0x000000a3a2a37221 */ /* 0x001fe20000000000 */
[----:B------:R-:W-:Y:S01]  /*4970*/  UIADD3 UR72, UPT, UPT, UR63, 0xa000, URZ ;  /* 0x0000a0003f487890 */ /* 0x000fe2000fffe0ff */
[----:B------:R-:W-:Y:S01]  /*4980*/  FSEL R189, R160, -INF , P0 ;  /* 0xff800000a0bd7808 */ /* 0x000fe20000000000 */
[----:B------:R-:W-:Y:S01]  /*4990*/  UIADD3 UR68, UPT, UPT, UR64, 0x80, URZ ;  /* 0x0000008040447890 */ /* 0x000fe2000fffe0ff */
[----:B------:R-:W-:-:S05]  /*49a0*/  FADD R163, R164, R163 ;  /* 0x000000a3a4a37221 */ /* 0x000fca0000000000 */
[----:B------:R-:W-:Y:S01]  /*49b0*/  FSEL R160, R163, 1, P0 ;  /* 0x3f800000a3a07808 */ /* 0x000fe20000000000 */
[----:B------:R0:W-:Y:S06]  /*49c0*/  MEMBAR.ALL.CTA ;  /* 0x0000000000007992 */ /* 0x0001ec0000008000 */
[----:B0-----:R-:W0:Y:S02]  /*49d0*/  FENCE.VIEW.ASYNC.S ;  /* 0x00000000000073c6 */ /* 0x001e240000000000 */
[----:B0-----:R-:W-:Y:S06]  /*49e0*/  BAR.SYNC.DEFER_BLOCKING 0x0 ;  /* 0x0000000000007b1d */ /* 0x001fec0000010000 */
[----:B------:R-:W-:Y:S05]  /*49f0*/  @!P1 BRA `(.L_x_11) ;  /* 0x0000000000649947 */ /* 0x000fea0003800000 */
[----:B------:R-:W-:Y:S01]  /*4a00*/  UIADD3 UR4, UPT, UPT, UR63, 0x4000, URZ ;  /* 0x000040003f047890 */ /* 0x000fe2000fffe0ff */
[----:B------:R-:W-:Y:S01]  /*4a10*/  BSSY.RECONVERGENT B0, `(.L_x_12) ;  /* 0x0000016000007945 */ /* 0x000fe20003800200 */
[----:B------:R-:W-:Y:S02]  /*4a20*/  ELECT P0, URZ, PT ;  /* 0x0000000000ff782f */ /* 0x000fe40003800000 */
[----:B------:R-:W-:Y:S01]  /*4a30*/  USHF.R.U32.HI UR4, URZ, 0x4, UR4 ;  /* 0x00000004ff047899 */ /* 0x000fe20008011604 */
[----:B------:R-:W-:Y:S01]  /*4a40*/  UMOV UR12, 0xfffffffe ;  /* 0xfffffffe000c7882 */ /* 0x000fe20000000000 */
[----:B------:R-:W-:Y:S02]  /*4a50*/  UMOV UR13, 0x7fffbfdf ;  /* 0x7fffbfdf000d7882 */ /* 0x000fe40000000000 */
[----:B------:R-:W-:Y:S01]  /*4a60*/  USGXT.U32 UR4, UR4, 0xe ;  /* 0x0000000e0404789a */ /* 0x000fe20008000000 */
[----:B------:R-:W-:Y:S01]  /*4a70*/  UMOV UR5, URZ ;  /* 0x000000ff00057c82 */ /* 0x000fe20008000000 */
[----:B------:R-:W-:-:S02]  /*4a80*/  UIADD3 UR6, UPT, UPT, UR64, 0x88, URZ ;  /* 0x0000008840067890 */ /* 0x000fc4000fffe0ff */
[----:B------:R-:W-:Y:S01]  /*4a90*/  UIADD3.64 UR12, UPT, UPT, UR4, -UR12, URZ ;  /* 0x8000000c040c7297 */ /* 0x000fe2000fffe0ff */
[----:B------:R-:W-:Y:S01]  /*4aa0*/  UMOV UR14, 0x0 ;  /* 0x00000000000e7882 */ /* 0x000fe20000000000 */
[----:B------:R-:W-:Y:S01]  /*4ab0*/  UMOV UR15, 0x4200010 ;  /* 0x04200010000f7882 */ /* 0x000fe20000000000 */
[----:B------:R-:W-:Y:S01]  /*4ac0*/  UMOV UR5, 0x80004020 ;  /* 0x8000402000057882 */ /* 0x000fe20000000000 */
[----:B------:R-:W-:Y:S01]  /*4ad0*/  UMOV UR16, 0x0 ;  /* 0x0000000000107882 */ /* 0x000fe20000000000 */
[----:B------:R-:W-:Y:S01]  /*4ae0*/  UMOV UR17, 0x4200010 ;  /* 0x0420001000117882 */ /* 0x000fe20000000000 */
[----:B------:R0:W-:Y:S03]  /*4af0*/  UTCHMMA tmem[UR68], gdesc[UR4], tmem[UR64], tmem[UR14], idesc[UR15], UPT ;  /* 0x00ff0e04440079ea */ /* 0x0001e6000b800040 */
[----:B------:R0:W-:Y:S01]  /*4b00*/  UTCHMMA tmem[UR6], gdesc[UR12], tmem[UR64], tmem[UR16], idesc[UR17], UPT ;  /* 0x00ff100c060079ea */ /* 0x0001e2000b800040 */
[----:B------:R-:W-:Y:S05]  /*4b10*/  @!P0 BRA `(.L_x_13) ;  /* 0x0000000000148947 */ /* 0x000fea0003800000 */
[----:B0-----:R-:W-:Y:S01]  /*4b20*/  UMOV UR4, UR72 ;  /* 0x0000004800047c82 */ /* 0x001fe20008000000 */
[----:B------:R-:W-:Y:S02]  /*4b30*/  UMOV UR5, URZ ;  /* 0x000000ff00057c82 */ /* 0x000fe40008000000 */
[----:B------:R-:W-:Y:S02]  /*4b40*/  UMOV UR4, UR4 ;  /* 0x0000000400047c82 */ /* 0x000fe40008000000 */
[----:B------:R3:W-:Y:S01]  /*4b50*/  UTCBAR [UR4], URZ ;  /* 0x000000ff040073e9 */ /* 0x0007e200080000ff */
[----:B------:R-:W-:Y:S02]  /*4b60*/  NOP ;  /* 0x0000000000007918 */ /* 0x000fe40000000000 */
.L_x_13:
[----:B0--3--:R-:W-:Y:S05]  /*4b70*/  BSYNC.RECONVERGENT B0 ;  /* 0x0000000000007941 */ /* 0x009fea0003800200 */
.L_x_12:
[----:B------:R-:W-:Y:S05]  /*4b80*/  BRA `(.L_x_14) ;  /* 0x0000000000087947 */ /* 0x000fea0003800000 */
.L_x_11:
[----:B------:R-:W-:-:S09]  /*4b90*/  UISETP.GE.AND UP0, UPT, UR62, URZ, UPT ;  /* 0x000000ff3e00728c */ /* 0x000fd2000bf06270 */
[----:B------:R-:W-:Y:S05]  /*4ba0*/  BRA.U !UP0, `(.L_x_15) ;  /* 0x0000002508447547 */ /* 0x000fea000b800000 */
.L_x_14:
[----:B------:R-:W0:Y:S01]  /*4bb0*/  LDCU UR74, c[0x0][0x3d4] ;  /* 0x00007a80ff4a77ac */ /* 0x000e220008000800 */
[----:B------:R-:W-:Y:S02]  /*4bc0*/  IMAD.SHL.U32 R161, R161, 0x20, RZ ;  /* 0x00000020a1a17824 */ /* 0x000fe400078e00ff */
[----:B-12---:R-:W-:Y:S01]  /*4bd0*/  IMAD.MOV.U32 R20, RZ, RZ, RZ ;  /* 0x000000ffff147224 */ /* 0x006fe200078e00ff */
[----:B------:R-:W-:Y:S01]  /*4be0*/  USHF.R.U32.HI UR42, URZ, 0x4, UR63 ;  /* 0x00000004ff2a7899 */ /* 0x000fe2000801163f */
[----:B------:R-:W-:Y:S01]  /*4bf0*/  IMAD.MOV.U32 R163, RZ, RZ, R161 ;  /* 0x000000ffffa37224 */ /* 0x000fe200078e00a1 */
[----:B------:R-:W-:Y:S02]  /*4c00*/  USHF.R.U32.HI UR44, URZ, 0x4, UR7 ;  /* 0x00000004ff2c7899 */ /* 0x000fe40008011607 */
[----:B------:R-:W-:Y:S02]  /*4c10*/  USGXT.U32 UR42, UR42, 0xe ;  /* 0x0000000e2a2a789a */ /* 0x000fe40008000000 */
[----:B------:R-:W-:-:S02]  /*4c20*/  USGXT.U32 UR44, UR44, 0xe ;  /* 0x0000000e2c2c789a */ /* 0x000fc40008000000 */
[----:B------:R-:W-:Y:S02]  /*4c30*/  UIADD3 UR12, UP3, UPT, UR42, 0x80, URZ ;  /* 0x000000802a0c7890 */ /* 0x000fe4000ff7e0ff */
[----:B------:R-:W-:Y:S01]  /*4c40*/  UIADD3 UR4, UPT, UPT, UR63, 0x8000, URZ ;  /* 0x000080003f047890 */ /* 0x000fe2000fffe0ff */
[----:B------:R-:W-:Y:S01]  /*4c50*/  UMOV UR6, URZ ;  /* 0x000000ff00067c82 */ /* 0x000fe20008000000 */
[----:B------:R-:W-:Y:S02]  /*4c60*/  UIADD3 UR14, UP0, UPT, UR44, 0x2, URZ ;  /* 0x000000022c0e7890 */ /* 0x000fe4000ff1e0ff */
[----:B0-----:R-:W-:Y:S02]  /*4c70*/  USHF.L.U32 UR74, UR74, 0x5, URZ ;  /* 0x000000054a4a7899 */ /* 0x001fe400080006ff */
[----:B------:R-:W-:Y:S02]  /*4c80*/  UIADD3.X UR13, UPT, UPT, UR6, 0x40004040, URZ, UP3, !UPT ;  /* 0x40004040060d7890 */ /* 0x000fe40009ffe4ff */
[----:B------:R-:W-:-:S02]  /*4c90*/  UIADD3 UR16, UP6, UPT, UR12, 0x80, URZ ;  /* 0x000000800c107890 */ /* 0x000fc4000ffde0ff */
[----:B------:R-:W-:Y:S01]  /*4ca0*/  USHF.R.U32.HI UR4, URZ, 0x4, UR4 ;  /* 0x00000004ff047899 */ /* 0x000fe20008011604 */
[----:B------:R-:W-:Y:S01]  /*4cb0*/  IMAD.U32 R165, RZ, RZ, UR74 ;  /* 0x0000004affa57e24 */ /* 0x000fe2000f8e00ff */
[----:B------:R-:W-:Y:S01]  /*4cc0*/  UMOV UR5, URZ ;  /* 0x000000ff00057c82 */ /* 0x000fe20008000000 */
[----:B------:R-:W-:Y:S02]  /*4cd0*/  UIADD3 UR22, UP3, UPT, UR12, 0x200, URZ ;  /* 0x000002000c167890 */ /* 0x000fe4000ff7e0ff */
[----:B------:R-:W-:Y:S02]  /*4ce0*/  UIADD3.X UR15, UPT, UPT, UR5, 0x40004040, URZ, UP0, !UPT ;  /* 0x40004040050f7890 */ /* 0x000fe400087fe4ff */
[----:B------:R-:W-:Y:S02]  /*4cf0*/  UIADD3.X UR17, UPT, UPT, UR13, URZ, URZ, UP6, !UPT ;  /* 0x000000ff0d117290 */ /* 0x000fe4000b7fe4ff */
[----:B------:R-:W-:Y:S02]  /*4d00*/  USGXT.U32 UR4, UR4, 0xe ;  /* 0x0000000e0404789a */ /* 0x000fe40008000000 */
[----:B------:R-:W-:-:S02]  /*4d10*/  UIADD3 UR18, UP5, UPT, UR12, 0x100, URZ ;  /* 0x000001000c127890 */ /* 0x000fc4000ffbe0ff */
[----:B------:R-:W-:Y:S02]  /*4d20*/  UIADD3 UR20, UP4, UPT, UR12, 0x180, URZ ;  /* 0x000001800c147890 */ /* 0x000fe4000ff9e0ff */
[----:B------:R-:W-:Y:S02]  /*4d30*/  UIADD3 UR24, UP0, UPT, UR12, 0x280, URZ ;  /* 0x000002800c187890 */ /* 0x000fe4000ff1e0ff */
[----:B------:R-:W-:Y:S01]  /*4d40*/  UIADD3 UR26, UP6, UPT, UR12, 0x300, URZ ;  /* 0x000003000c1a7890 */ /* 0x000fe2000ffde0ff */
[----:B------:R-:W-:Y:S01]  /*4d50*/  UMOV UR28, 0xfffffffe ;  /* 0xfffffffe001c7882 */ /* 0x000fe20000000000 */
[----:B------:R-:W-:Y:S01]  /*4d60*/  UMOV UR29, 0x7fffbfdf ;  /* 0x7fffbfdf001d7882 */ /* 0x000fe20000000000 */
[----:B------:R-:W-:Y:S02]  /*4d70*/  UIADD3.X UR23, UPT, UPT, UR13, URZ, URZ, UP3, !UPT ;  /* 0x000000ff0d177290 */ /* 0x000fe40009ffe4ff */
[----:B------:R-:W-:Y:S01]  /*4d80*/  UISETP.NE.U32.AND UP3, UPT, UR8, URZ, UPT ;  /* 0x000000ff0800728c */ /* 0x000fe2000bf65070 */
[----:B------:R-:W-:Y:S01]  /*4d90*/  UMOV UR69, 0x1 ;  /* 0x0000000100457882 */ /* 0x000fe20000000000 */
[----:B------:R-:W-:Y:S01]  /*4da0*/  UMOV UR70, 0xffffffe0 ;  /* 0xffffffe000467882 */ /* 0x000fe20000000000 */
[----:B------:R-:W-:Y:S01]  /*4db0*/  UMOV UR71, 0xffffffff ;  /* 0xffffffff00477882 */ /* 0x000fe20000000000 */
[----:B------:R-:W0:Y:S01]  /*4dc0*/  LDCU UR73, c[0x0][0x3a8] ;  /* 0x00007500ff4977ac */ /* 0x000e220008000800 */
[----:B------:R-:W-:-:S02]  /*4dd0*/  UIADD3.64 UR28, UPT, UPT, UR4, -UR28, URZ ;  /* 0x8000001c041c7297 */ /* 0x000fc4000fffe0ff */
[----:B------:R-:W-:Y:S02]  /*4de0*/  UIADD3.X UR19, UPT, UPT, UR13, URZ, URZ, UP5, !UPT ;  /* 0x000000ff0d137290 */ /* 0x000fe4000affe4ff */
[----:B------:R-:W-:Y:S02]  /*4df0*/  UIADD3.X UR21, UPT, UPT, UR13, URZ, URZ, UP4, !UPT ;  /* 0x000000ff0d157290 */ /* 0x000fe4000a7fe4ff */
[----:B------:R-:W-:Y:S02]  /*4e00*/  UIADD3.X UR25, UPT, UPT, UR13, URZ, URZ, UP0, !UPT ;  /* 0x000000ff0d197290 */ /* 0x000fe400087fe4ff */
[----:B------:R-:W-:Y:S02]  /*4e10*/  UIADD3.X UR27, UPT, UPT, UR13, URZ, URZ, UP6, !UPT ;  /* 0x000000ff0d1b7290 */ /* 0x000fe4000b7fe4ff */
[----:B------:R-:W-:Y:S02]  /*4e20*/  UIADD3.64 UR30, UPT, UPT, UR14, 0x2, URZ ;  /* 0x000000020e1e7897 */ /* 0x000fe4000fffe0ff */
[----:B------:R-:W-:-:S02]  /*4e30*/  UIADD3.64 UR32, UPT, UPT, UR14, 0x4, URZ ;  /* 0x000000040e207897 */ /* 0x000fc4000fffe0ff */
[----:B------:R-:W-:Y:S02]  /*4e40*/  UIADD3.64 UR34, UPT, UPT, UR14, 0xfe, URZ ;  /* 0x000000fe0e227897 */ /* 0x000fe4000fffe0ff */
[----:B------:R-:W-:Y:S02]  /*4e50*/  UIADD3.64 UR36, UPT, UPT, UR14, 0x100, URZ ;  /* 0x000001000e247897 */ /* 0x000fe4000fffe0ff */
[----:B------:R-:W-:Y:S02]  /*4e60*/  UIADD3.64 UR38, UPT, UPT, UR14, 0x102, URZ ;  /* 0x000001020e267897 */ /* 0x000fe4000fffe0ff */
[----:B------:R-:W-:Y:S01]  /*4e70*/  UIADD3.64 UR40, UPT, UPT, UR14, 0x104, URZ ;  /* 0x000001040e287897 */ /* 0x000fe2000fffe0ff */
[----:B0-----:R-:W-:-:S11]  /*4e80*/  UMOV UR8, URZ ;  /* 0x000000ff00087c82 */ /* 0x001fd60008000000 */
.L_x_20:
[----:B------:R-:W-:-:S04]  /*4e90*/  IMAD.WIDE R12, R163, 0x2, R82 ;  /* 0x00000002a30c7825 */ /* 0x000fc800078e0252 */
[C---:B------:R-:W-:Y:S01]  /*4ea0*/  IMAD.WIDE R8, R163.reuse, 0x2, R84 ;  /* 0x00000002a3087825 */ /* 0x040fe200078e0254 */
[----:B------:R-:W2:Y:S03]  /*4eb0*/  LDG.E.U16 R38, desc[UR10][R12.64] ;  /* 0x0000000a0c267981 */ /* 0x000ea6000c1e1500 */
[C---:B------:R-:W-:Y:S01]  /*4ec0*/  IMAD.WIDE R18, R163.reuse, 0x2, R182 ;  /* 0x00000002a3127825 */ /* 0x040fe200078e02b6 */
[----:B------:R-:W3:Y:S03]  /*4ed0*/  LDG.E.U16 R32, desc[UR10][R8.64] ;  /* 0x0000000a08207981 */ /* 0x000ee6000c1e1500 */
[C---:B------:R-:W-:Y:S01]  /*4ee0*/  IMAD.WIDE R4, R163.reuse, 0x2, R90 ;  /* 0x00000002a3047825 */ /* 0x040fe200078e025a */
[----:B------:R-:W4:Y:S03]  /*4ef0*/  LDG.E.U16 R44, desc[UR10][R18.64] ;  /* 0x0000000a122c7981 */ /* 0x000f26000c1e1500 */
[C---:B------:R-:W-:Y:S01]  /*4f00*/  IMAD.WIDE R10, R163.reuse, 0x2, R210 ;  /* 0x00000002a30a7825 */ /* 0x040fe200078e02d2 */
[----:B------:R0:W5:Y:S03]  /*4f10*/  LDG.E.U16 R21, desc[UR10][R4.64] ;  /* 0x0000000a04157981 */ /* 0x000166000c1e1500 */
[C---:B------:R-:W-:Y:S01]  /*4f20*/  IMAD.WIDE R22, R163.reuse, 0x2, R178 ;  /* 0x00000002a3167825 */ /* 0x040fe200078e02b2 */
[----:B------:R1:W5:Y:S03]  /*4f30*/  LDG.E.U16 R31, desc[UR10][R10.64] ;  /* 0x0000000a0a1f7981 */ /* 0x000366000c1e1500 */
[----:B------:R-:W-:Y:S01]  /*4f40*/  IMAD.WIDE R14, R163, 0x2, R92 ;  /* 0x00000002a30e7825 */ /* 0x000fe200078e025c */
[----:B------:R1:W5:Y:S01]  /*4f50*/  LDG.E.U16 R43, desc[UR10][R22.64] ;  /* 0x0000000a162b7981 */ /* 0x000362000c1e1500 */
[----:B0-----:R-:W-:-:S02]  /*4f60*/  MOV R4, R94 ;  /* 0x0000005e00047202 */ /* 0x001fc40000000f00 */
[C---:B------:R-:W-:Y:S01]  /*4f70*/  IMAD.WIDE R12, R163.reuse, 0x2, R208 ;  /* 0x00000002a30c7825 */ /* 0x040fe200078e02d0 */
[----:B------:R0:W5:Y:S03]  /*4f80*/  LDG.E.U16 R37, desc[UR10][R14.64] ;  /* 0x0000000a0e257981 */ /* 0x000166000c1e1500 */
[C---:B------:R-:W-:Y:S01]  /*4f90*/  IMAD.WIDE R16, R163.reuse, 0x2, R196 ;  /* 0x00000002a3107825 */ /* 0x040fe200078e02c4 */
[----:B------:R0:W5:Y:S03]  /*4fa0*/  LDG.E.U16 R34, desc[UR10][R12.64] ;  /* 0x0000000a0c227981 */ /* 0x000166000c1e1500 */
[C---:B------:R-:W-:Y:S01]  /*4fb0*/  IMAD.WIDE R6, R163.reuse, 0x2, R88 ;  /* 0x00000002a3067825 */ /* 0x040fe200078e0258 */
[----:B------:R0:W5:Y:S03]  /*4fc0*/  LDG.E.U16 R40, desc[UR10][R16.64] ;  /* 0x0000000a10287981 */ /* 0x000166000c1e1500 */
[C---:B------:R-:W-:Y:S01]  /*4fd0*/  IMAD.WIDE R18, R163.reuse, 0x2, R176 ;  /* 0x00000002a3127825 */ /* 0x040fe200078e02b0 */
[----:B------:R0:W5:Y:S03]  /*4fe0*/  LDG.E.U16 R28, desc[UR10][R6.64] ;  /* 0x0000000a061c7981 */ /* 0x000166000c1e1500 */
[C---:B------:R-:W-:Y:S01]  /*4ff0*/  IMAD.WIDE R8, R163.reuse, 0x2, R218 ;  /* 0x00000002a3087825 */ /* 0x040fe200078e02da */
[----:B------:R-:W5:Y:S03]  /*5000*/  LDG.E.U16 R46, desc[UR10][R18.64] ;  /* 0x0000000a122e7981 */ /* 0x000f66000c1e1500 */
[C---:B-1----:R-:W-:Y:S01]  /*5010*/  IMAD.WIDE R10, R163.reuse, 0x2, R206 ;  /* 0x00000002a30a7825 */ /* 0x042fe200078e02ce */
[----:B------:R1:W5:Y:S03]  /*5020*/  LDG.E.U16 R27, desc[UR10][R8.64] ;  /* 0x0000000a081b7981 */ /* 0x000366000c1e1500 */
[----:B------:R-:W-:Y:S01]  /*5030*/  IMAD.MOV.U32 R5, RZ, RZ, R95 ;  /* 0x000000ffff057224 */ /* 0x000fe200078e005f */
[----:B------:R1:W5:Y:S01]  /*5040*/  LDG.E.U16 R33, desc[UR10][R10.64] ;  /* 0x0000000a0a217981 */ /* 0x000362000c1e1500 */
[----:B------:R-:W-:-:S04]  /*5050*/  IMAD.WIDE R22, R163, 0x2, R174 ;  /* 0x00000002a3167825 */ /* 0x000fc800078e02ae */
[C---:B------:R-:W-:Y:S01]  /*5060*/  IMAD.WIDE R4, R163.reuse, 0x2, R4 ;  /* 0x00000002a3047825 */ /* 0x040fe200078e0204 */
[----:B------:R1:W5:Y:S03]  /*5070*/  LDG.E.U16 R45, desc[UR10][R22.64] ;  /* 0x0000000a162d7981 */ /* 0x000366000c1e1500 */
[C---:B0-----:R-:W-:Y:S01]  /*5080*/  IMAD.WIDE R14, R163.reuse, 0x2, R194 ;  /* 0x00000002a30e7825 */ /* 0x041fe200078e02c2 */
[----:B------:R0:W5:Y:S03]  /*5090*/  LDG.E.U16 R26, desc[UR10][R4.64] ;  /* 0x0000000a041a7981 */ /* 0x000166000c1e1500 */
[C---:B------:R-:W-:Y:S01]  /*50a0*/  IMAD.WIDE R12, R163.reuse, 0x2, R204 ;  /* 0x00000002a30c7825 */ /* 0x040fe200078e02cc */
[----:B------:R-:W5:Y:S03]  /*50b0*/  LDG.E.U16 R39, desc[UR10][R14.64] ;  /* 0x0000000a0e277981 */ /* 0x000f66000c1e1500 */
[C---:B------:R-:W-:Y:S01]  /*50c0*/  IMAD.WIDE R16, R163.reuse, 0x2, R192 ;  /* 0x00000002a3107825 */ /* 0x040fe200078e02c0 */
[----:B------:R0:W5:Y:S03]  /*50d0*/  LDG.E.U16 R36, desc[UR10][R12.64] ;  /* 0x0000000a0c247981 */ /* 0x000166000c1e1500 */
[C---:B------:R-:W-:Y:S01]  /*50e0*/  IMAD.WIDE R6, R163.reuse, 0x2, R86 ;  /* 0x00000002a3067825 */ /* 0x040fe200078e0256 */
[----:B------:R0:W5:Y:S03]  /*50f0*/  LDG.E.U16 R42, desc[UR10][R16.64] ;  /* 0x0000000a102a7981 */ /* 0x000166000c1e1500 */
[C---:B-1----:R-:W-:Y:S01]  /*5100*/  IMAD.WIDE R8, R163.reuse, 0x2, R216 ;  /* 0x00000002a3087825 */ /* 0x042fe200078e02d8 */
[----:B------:R1:W5:Y:S03]  /*5110*/  LDG.E.U16 R30, desc[UR10][R6.64] ;  /* 0x0000000a061e7981 */ /* 0x000366000c1e1500 */
[C---:B------:R-:W-:Y:S01]  /*5120*/  IMAD.WIDE R10, R163.reuse, 0x2, R202 ;  /* 0x00000002a30a7825 */ /* 0x040fe200078e02ca */
[----:B------:R0:W5:Y:S03]  /*5130*/  LDG.E.U16 R29, desc[UR10][R8.64] ;  /* 0x0000000a081d7981 */ /* 0x000166000c1e1500 */
[C---:B------:R-:W-:Y:S01]  /*5140*/  IMAD.WIDE R18, R163.reuse, 0x2, R190 ;  /* 0x00000002a3127825 */ /* 0x040fe200078e02be */
[----:B------:R0:W5:Y:S03]  /*5150*/  LDG.E.U16 R35, desc[UR10][R10.64] ;  /* 0x0000000a0a237981 */ /* 0x000166000c1e1500 */
[C---:B------:R-:W-:Y:S01]  /*5160*/  IMAD.WIDE R24, R163.reuse, 0x2, R172 ;  /* 0x00000002a3187825 */ /* 0x040fe200078e02ac */
[----:B------:R1:W5:Y:S03]  /*5170*/  LDG.E.U16 R41, desc[UR10][R18.64] ;  /* 0x0000000a12297981 */ /* 0x000366000c1e1500 */
[----:B------:R-:W-:-:S02]  /*5180*/  IMAD.WIDE R22, R163, 0x2, R170 ;  /* 0x00000002a3167825 */ /* 0x000fc400078e02aa */
[----:B------:R-:W5:Y:S02]  /*5190*/  LDG.E.U16 R24, desc[UR10][R24.64] ;  /* 0x0000000a18187981 */ /* 0x000f64000c1e1500 */
[C---:B0-----:R-:W-:Y:S02]  /*51a0*/  IMAD.WIDE R4, R163.reuse, 0x2, R214 ;  /* 0x00000002a3047825 */ /* 0x041fe400078e02d6 */
[----:B------:R-:W5:Y:S02]  /*51b0*/  LDG.E.U16 R23, desc[UR10][R22.64] ;  /* 0x0000000a16177981 */ /* 0x000f64000c1e1500 */
[C---:B------:R-:W-:Y:S02]  /*51c0*/  IMAD.WIDE R12, R163.reuse, 0x2, R200 ;  /* 0x00000002a30c7825 */ /* 0x040fe400078e02c8 */
[----:B------:R-:W5:Y:S02]  /*51d0*/  LDG.E.U16 R4, desc[UR10][R4.64] ;  /* 0x0000000a04047981 */ /* 0x000f64000c1e1500 */
[----:B------:R-:W-:-:S02]  /*51e0*/  IMAD.WIDE R14, R163, 0x2, R186 ;  /* 0x00000002a30e7825 */ /* 0x000fc400078e02ba */
[----:B------:R-:W5:Y:S02]  /*51f0*/  LDG.E.U16 R12, desc[UR10][R12.64] ;  /* 0x0000000a0c0c7981 */ /* 0x000f64000c1e1500 */
[C---:B------:R-:W-:Y:S02]  /*5200*/  IMAD.WIDE R16, R163.reuse, 0x2, R168 ;  /* 0x00000002a3107825 */ /* 0x040fe400078e02a8 */
[----:B------:R-:W5:Y:S02]  /*5210*/  LDG.E.U16 R14, desc[UR10][R14.64] ;  /* 0x0000000a0e0e7981 */ /* 0x000f64000c1e1500 */
[C---:B-1----:R-:W-:Y:S02]  /*5220*/  IMAD.WIDE R6, R163.reuse, 0x2, R212 ;  /* 0x00000002a3067825 */ /* 0x042fe400078e02d4 */
[----:B------:R-:W5:Y:S02]  /*5230*/  LDG.E.U16 R16, desc[UR10][R16.64] ;  /* 0x0000000a10107981 */ /* 0x000f64000c1e1500 */
[----:B------:R-:W-:-:S02]  /*5240*/  IMAD.WIDE R8, R163, 0x2, R198 ;  /* 0x00000002a3087825 */ /* 0x000fc400078e02c6 */
[----:B------:R-:W5:Y:S02]  /*5250*/  LDG.E.U16 R7, desc[UR10][R6.64] ;  /* 0x0000000a06077981 */ /* 0x000f64000c1e1500 */
[C---:B------:R-:W-:Y:S02]  /*5260*/  IMAD.WIDE R10, R163.reuse, 0x2, R184 ;  /* 0x00000002a30a7825 */ /* 0x040fe400078e02b8 */
[----:B------:R-:W5:Y:S02]  /*5270*/  LDG.E.U16 R9, desc[UR10][R8.64] ;  /* 0x0000000a08097981 */ /* 0x000f64000c1e1500 */
[----:B------:R-:W-:Y:S02]  /*5280*/  IMAD.WIDE R18, R163, 0x2, R166 ;  /* 0x00000002a3127825 */ /* 0x000fe400078e02a6 */
[----:B------:R-:W5:Y:S04]  /*5290*/  LDG.E.U16 R11, desc[UR10][R10.64] ;  /* 0x0000000a0a0b7981 */ /* 0x000f68000c1e1500 */
[----:B------:R-:W5:Y:S01]  /*52a0*/  LDG.E.U16 R19, desc[UR10][R18.64] ;  /* 0x0000000a12137981 */ /* 0x000f62000c1e1500 */
[----:B------:R-:W-:-:S02]  /*52b0*/  UMOV UR6, 0x1 ;  /* 0x0000000100067882 */ /* 0x000fc40000000000 */
[----:B------:R-:W-:-:S04]  /*52c0*/  @!UP2 UIADD3 UR6, UPT, UPT, -UR6, 0x100000, URZ ;  /* 0x001000000606a890 */ /* 0x000fc8000fffe1ff */
[----:B------:R-:W-:Y:S02]  /*52d0*/  @!UP2 USHF.L.U32 UR7, UR6, 0xb, URZ ;  /* 0x0000000b0607a899 */ /* 0x000fe400080006ff */
[----:B------:R-:W-:Y:S01]  /*52e0*/  @!UP2 USHF.L.U32 UR6, UR6, 0x1, URZ ;  /* 0x000000010606a899 */ /* 0x000fe200080006ff */
[----:B------:R-:W-:Y:S01]  /*52f0*/  VOTEU.ALL UP0, P6 ;  /* 0x0000000000ff7886 */ /* 0x000fe20003000000 */
[----:B--2---:R0:W-:Y:S04]  /*5300*/  STS.U16 [R79+UR63+0x6800], R38 ;  /* 0x006800264f007988 */ /* 0x0041e8000800043f */
[----:B---3--:R0:W-:Y:S04]  /*5310*/  STS.U16 [R79+UR63+0x6400], R32 ;  /* 0x006400204f007988 */ /* 0x0081e8000800043f */
[----:B----4-:R0:W-:Y:S04]  /*5320*/  STS.U16 [R79+UR63+0x6c00], R44 ;  /* 0x006c002c4f007988 */ /* 0x0101e8000800043f */
[----:B-----5:R0:W-:Y:S04]  /*5330*/  STS.U16 [R79+UR63+0x6000], R26 ;  /* 0x0060001a4f007988 */ /* 0x0201e8000800043f */
[----:B------:R0:W-:Y:S04]  /*5340*/  STS.U16 [R78+UR63+0x6080], R21 ;  /* 0x006080154e007988 */ /* 0x0001e8000800043f */
        /* <DEDUP_REMOVED lines=26> */
[----:B------:R0:W-:Y:S01]  /*54f0*/  STS.U16 [R72+UR63+0x6f80], R19 ;  /* 0x006f801348007988 */ /* 0x0001e2000800043f */
[----:B------:R1:W-:Y:S06]  /*5500*/  MEMBAR.ALL.CTA ;  /* 0x0000000000007992 */ /* 0x0003ec0000008000 */
[----:B-1----:R-:W-:Y:S04]  /*5510*/  FENCE.VIEW.ASYNC.S ;  /* 0x00000000000073c6 */ /* 0x002fe80000000000 */
[----:B------:R-:W1:Y:S02]  /*5520*/  FENCE.VIEW.ASYNC.S ;  /* 0x00000000000073c6 */ /* 0x000e640000000000 */
[----:B-1----:R0:W1:Y:S02]  /*5530*/  @!UP0 SYNCS.EXCH.64 URZ, [UR63+0xa010], UR6 ;  /* 0x00a010063fff85b2 */ /* 0x0020640008000100 */
[----:B-1----:R-:W-:Y:S06]  /*5540*/  BAR.SYNC.DEFER_BLOCKING 0x0 ;  /* 0x0000000000007b1d */ /* 0x002fec0000010000 */
[----:B0-----:R-:W-:Y:S05]  /*5550*/  BRA.U UP3, `(.L_x_16) ;  /* 0x00000001037c7547 */ /* 0x001fea000b800000 */
[----:B------:R-:W-:Y:S01]  /*5560*/  UMOV UR43, 0x40004040 ;  /* 0x40004040002b7882 */ /* 0x000fe20000000000 */
[----:B------:R-:W-:Y:S01]  /*5570*/  UMOV UR45, 0x40004040 ;  /* 0x40004040002d7882 */ /* 0x000fe20000000000 */
[----:B------:R-:W-:Y:S01]  /*5580*/  UMOV UR46, 0x0 ;  /* 0x00000000002e7882 */ /* 0x000fe20000000000 */
[----:B------:R-:W-:Y:S01]  /*5590*/  UMOV UR47, 0x4088010 ;  /* 0x04088010002f7882 */ /* 0x000fe20000000000 */
[----:B------:R-:W-:Y:S01]  /*55a0*/  UIADD3 UR6, UPT, UPT, UR63, 0xa010, URZ ;  /* 0x0000a0103f067890 */ /* 0x000fe2000fffe0ff */
[----:B------:R0:W-:Y:S01]  /*55b0*/  UTCHMMA gdesc[UR42], gdesc[UR44], tmem[UR67], tmem[UR46], idesc[UR47], !UPT ;  /* 0x00ff2e2c2a0075ea */ /* 0x0001e2000f800043 */
[----:B------:R-:W-:Y:S01]  /*55c0*/  UMOV UR48, 0x0 ;  /* 0x0000000000307882 */ /* 0x000fe20000000000 */
[----:B------:R-:W-:Y:S01]  /*55d0*/  UMOV UR49, 0x4088010 ;  /* 0x0408801000317882 */ /* 0x000fe20000000000 */
[----:B------:R-:W-:Y:S01]  /*55e0*/  UMOV UR50, 0x0 ;  /* 0x0000000000327882 */ /* 0x000fe20000000000 */
[----:B------:R-:W-:Y:S01]  /*55f0*/  UMOV UR51, 0x4088010 ;  /* 0x0408801000337882 */ /* 0x000fe20000000000 */
        /* <DEDUP_REMOVED lines=11> */
[----:B------:R-:W-:Y:S01]  /*56b0*/  UMOV UR7, URZ ;  /* 0x000000ff00077c82 */ /* 0x000fe20008000000 */
[----:B------:R0:W-:Y:S01]  /*56c0*/  UTCHMMA gdesc[UR20], gdesc[UR34], tmem[UR67], tmem[UR54], idesc[UR55], UPT ;  /* 0x00ff3622140075ea */ /* 0x0001e2000b800043 */
[----:B------:R-:W-:Y:S01]  /*56d0*/  UMOV UR60, 0x0 ;  /* 0x00000000003c7882 */ /* 0x000fe20000000000 */
[----:B------:R-:W-:Y:S01]  /*56e0*/  UMOV UR61, 0x4088010 ;  /* 0x04088010003d7882 */ /* 0x000fe20000000000 */
[----:B------:R0:W-:Y:S01]  /*56f0*/  UTCHMMA gdesc[UR22], gdesc[UR36], tmem[UR67], tmem[UR56], idesc[UR57], UPT ;  /* 0x00ff3824160075ea */ /* 0x0001e2000b800043 */
[----:B------:R-:W-:Y:S01]  /*5700*/  UMOV UR6, UR6 ;  /* 0x0000000600067c82 */ /* 0x000fe20008000000 */
[----:B------:R0:W-:Y:S01]  /*5710*/  UTCHMMA gdesc[UR24], gdesc[UR38], tmem[UR67], tmem[UR58], idesc[UR59], UPT ;  /* 0x00ff3a26180075ea */ /* 0x0001e2000b800043 */
[----:B------:R0:W-:Y:S01]  /*5720*/  UTCHMMA gdesc[UR26], gdesc[UR40], tmem[UR67], tmem[UR60], idesc[UR61], UPT ;  /* 0x00ff3c281a0075ea */ /* 0x0001e2000b800043 */
[----:B------:R0:W-:Y:S01]  /*5730*/  UTCBAR [UR6], URZ ;  /* 0x000000ff060073e9 */ /* 0x0001e200080000ff */
[----:B------:R-:W-:Y:S01]  /*5740*/  NOP ;  /* 0x0000000000007918 */ /* 0x000fe20000000000 */
.L_x_16:
[----:B------:R-:W1:Y:S01]  /*5750*/  SYNCS.PHASECHK.TRANS64.TRYWAIT P0, [UR63+0xa010], RZ ;  /* 0x00a010ffff0075a7 */ /* 0x000e62000800113f */
[----:B------:R-:W-:Y:S01]  /*5760*/  IADD3 R21, P1, PT, R71, UR70, RZ ;  /* 0x0000004647157c10 */ /* 0x000fe2000ff3e0ff */
[----:B-1----:R-:W-:-:S12]  /*5770*/  @!P0 BRA `(.L_x_17) ;  /* 0x0000004000b88947 */ /* 0x002fd80003800000 */
.L_x_25:
[----:B------:R-:W-:Y:S01]  /*5780*/  BAR.SYNC.DEFER_BLOCKING 0x0 ;  /* 0x0000000000007b1d */ /* 0x000fe20000010000 */
[C---:B------:R-:W-:Y:S01]  /*5790*/  IADD3 R25, P2, PT, R21.reuse, 0x42, RZ ;  /* 0x0000004215197810 */ /* 0x040fe20007f5e0ff */
[----:B------:R-:W-:Y:S01]  /*57a0*/  IMAD.X R22, RZ, RZ, UR71, P1 ;  /* 0x00000047ff167e24 */ /* 0x000fe200088e06ff */
[C---:B------:R-:W-:Y:S01]  /*57b0*/  IADD3 R27, P3, PT, R21.reuse, 0x43, RZ ;  /* 0x00000043151b7810 */ /* 0x040fe20007f7e0ff */
[----:B0-----:R-:W-:Y:S01]  /*57c0*/  UIADD3 UR6, UP0, UPT, UR70, 0x40, URZ ;  /* 0x0000004046067890 */ /* 0x001fe2000ff1e0ff */
[----:B------:R-:W-:Y:S01]  /*57d0*/  IADD3 R23, P0, PT, R21, 0x40, RZ ;  /* 0x0000004015177810 */ /* 0x000fe20007f1e0ff */
[--C-:B------:R-:W-:Y:S01]  /*57e0*/  IMAD.X R26, RZ, RZ, R22.reuse, P2 ;  /* 0x000000ffff1a7224 */ /* 0x100fe200010e0616 */
[-C--:B------:R-:W-:Y:S01]  /*57f0*/  ISETP.GT.U32.AND P4, PT, R25, R68.reuse, PT ;  /* 0x000000441900720c */ /* 0x080fe20003f84070 */
[----:B------:R-:W-:Y:S01]  /*5800*/  LDTM.16dp32bit_t0_t15.x16 R4, tmem[UR66+0x100000] ;  /* 0x10000042000479ee */ /* 0x000fe20008a00000 */
[----:B------:R-:W0:Y:S01]  /*5810*/  LDTM.16dp32bit_t16_t31.x16 R4, tmem[UR66+0x100010] ;  /* 0x10001042000479ee */ /* 0x000e220008a20000 */
[----:B------:R-:W-:Y:S01]  /*5820*/  ISETP.GT.U32.AND P5, PT, R27, R68, PT ;  /* 0x000000441b00720c */ /* 0x000fe20003fa4070 */
[--C-:B------:R-:W-:Y:S01]  /*5830*/  IMAD.X R28, RZ, RZ, R22.reuse, P3 ;  /* 0x000000ffff1c7224 */ /* 0x100fe200018e0616 */
[C---:B------:R-:W-:Y:S01]  /*5840*/  IADD3 R25, P2, PT, R21.reuse, 0x45, RZ ;  /* 0x0000004515197810 */ /* 0x040fe20007f5e0ff */
[----:B------:R-:W-:Y:S01]  /*5850*/  IMAD.X R24, RZ, RZ, R22, P0 ;  /* 0x000000ffff187224 */ /* 0x000fe200000e0616 */
[C---:B------:R-:W-:Y:S01]  /*5860*/  IADD3 R27, P3, PT, R21.reuse, 0x46, RZ ;  /* 0x00000046151b7810 */ /* 0x040fe20007f7e0ff */
[----:B------:R-:W-:Y:S01]  /*5870*/  UIADD3.X UR7, UPT, UPT, URZ, UR71, URZ, UP0, !UPT ;  /* 0x00000047ff077290 */ /* 0x000fe200087fe4ff */
[----:B------:R-:W-:-:S02]  /*5880*/  IADD3 R29, P1, PT, R21, 0x44, RZ ;  /* 0x00000044151d7810 */ /* 0x000fc40007f3e0ff */
[----:B------:R-:W-:Y:S01]  /*5890*/  IADD3.X R31, PT, PT, RZ, R22, RZ, P2, !PT ;  /* 0x00000016ff1f7210 */ /* 0x000fe200017fe4ff */
[--C-:B------:R-:W-:Y:S01]  /*58a0*/  IMAD.X R32, RZ, RZ, R22.reuse, P3 ;  /* 0x000000ffff207224 */ /* 0x100fe200018e0616 */
[CC--:B------:R-:W-:Y:S01]  /*58b0*/  ISETP.GT.U32.AND P2, PT, R23.reuse, R68.reuse, PT ;  /* 0x000000441700720c */ /* 0x0c0fe20003f44070 */
[----:B------:R-:W-:Y:S01]  /*58c0*/  IMAD.X R30, RZ, RZ, R22, P1 ;  /* 0x000000ffff1e7224 */ /* 0x000fe200008e0616 */
[-C--:B------:R-:W-:Y:S02]  /*58d0*/  ISETP.GE.U32.AND P3, PT, R23, R68.reuse, PT ;  /* 0x000000441700720c */ /* 0x080fe40003f66070 */
[----:B------:R-:W-:Y:S01]  /*58e0*/  ISETP.GT.U32.AND P0, PT, R29, R68, PT ;  /* 0x000000441d00720c */ /* 0x000fe20003f04070 */
[----:B------:R-:W1:Y:S01]  /*58f0*/  @!P6 SYNCS.CCTL.IV [UR63+0xa010] ;  /* 0x00a01000ff00e9b1 */ /* 0x000e62000800003f */
[----:B------:R-:W-:Y:S01]  /*5900*/  IADD3 R29, P1, PT, R21, 0x47, RZ ;  /* 0x00000047151d7810 */ /* 0x000fe20007f3e0ff */
[----:B------:R-:W-:Y:S01]  /*5910*/  NOP ;  /* 0x0000000000007918 */ /* 0x000fe20000000000 */
[----:B------:R-:W-:-:S02]  /*5920*/  ISETP.GT.U32.AND.EX P2, PT, R24, RZ, PT, P2 ;  /* 0x000000ff1800720c */ /* 0x000fc40003f44120 */
[----:B------:R-:W-:Y:S01]  /*5930*/  ISETP.GE.U32.AND.EX P3, PT, R24, RZ, PT, P3 ;  /* 0x000000ff1800720c */ /* 0x000fe20003f66130 */
[----:B------:R-:W-:Y:S01]  /*5940*/  IMAD.X R22, RZ, RZ, R22, P1 ;  /* 0x000000ffff167224 */ /* 0x000fe200008e0616 */
[----:B------:R-:W-:Y:S01]  /*5950*/  ISETP.GT.U32.AND.EX P4, PT, R26, RZ, PT, P4 ;  /* 0x000000ff1a00720c */ /* 0x000fe20003f84140 */
[----:B0-----:R-:W-:Y:S01]  /*5960*/  FMUL R4, R4, UR73 ;  /* 0x0000004904047c20 */ /* 0x001fe20008400000 */
[----:B------:R-:W-:Y:S01]  /*5970*/  FMUL R5, R5, UR73 ;  /* 0x0000004905057c20 */ /* 0x000fe20008400000 */
[----:B------:R-:W-:Y:S01]  /*5980*/  FMUL R6, R6, UR73 ;  /* 0x0000004906067c20 */ /* 0x000fe20008400000 */
[----:B------:R-:W-:Y:S01]  /*5990*/  FMUL R7, R7, UR73 ;  /* 0x0000004907077c20 */ /* 0x000fe20008400000 */
[----:B------:R-:W-:Y:S01]  /*59a0*/  ISETP.GT.U32.AND.EX P5, PT, R28, RZ, PT, P5 ;  /* 0x000000ff1c00720c */ /* 0x000fe20003fa4150 */
[----:B------:R-:W-:Y:S01]  /*59b0*/  FMUL R8, R8, UR73 ;  /* 0x0000004908087c20 */ /* 0x000fe20008400000 */
[----:B------:R-:W-:Y:S01]  /*59c0*/  FSEL R21, R4, -INF , !P2 ;  /* 0xff80000004157808 */ /* 0x000fe20005000000 */
[----:B------:R-:W-:Y:S01]  /*59d0*/  IMAD.U32 R4, RZ, RZ, UR6 ;  /* 0x00000006ff047e24 */ /* 0x000fe2000f8e00ff */
[----:B------:R-:W-:Y:S01]  /*59e0*/  FSEL R5, R5, -INF , !P3 ;  /* 0xff80000005057808 */ /* 0x000fe20005800000 */
[----:B------:R-:W-:Y:S01]  /*59f0*/  FMUL R10, R10, UR73 ;  /* 0x000000490a0a7c20 */ /* 0x000fe20008400000 */
[-C--:B------:R-:W-:Y:S01]  /*5a00*/  ISETP.GT.U32.AND P3, PT, R29, R68.reuse, PT ;  /* 0x000000441d00720c */ /* 0x080fe20003f64070 */
[----:B------:R-:W-:Y:S01]  /*5a10*/  FMUL R9, R9, UR73 ;  /* 0x0000004909097c20 */ /* 0x000fe20008400000 */
[--C-:B------:R-:W-:Y:S01]  /*5a20*/  LOP3.LUT R23, R4, 0xf, R71.reuse, 0xfe, !PT ;  /* 0x0000000f04177812 */ /* 0x100fe200078efe47 */
[----:B------:R-:W-:Y:S01]  /*5a30*/  FMUL R11, R11, UR73 ;  /* 0x000000490b0b7c20 */ /* 0x000fe20008400000 */
[----:B------:R-:W-:Y:S01]  /*5a40*/  ISETP.GT.U32.AND.EX P3, PT, R22, RZ, PT, P3 ;  /* 0x000000ff1600720c */ /* 0x000fe20003f64130 */
[----:B------:R-:W-:Y:S01]  /*5a50*/  IMAD.U32 R22, RZ, RZ, UR6 ;  /* 0x00000006ff167e24 */ /* 0x000fe2000f8e00ff */
[----:B------:R-:W-:Y:S01]  /*5a60*/  FSEL R6, R6, -INF , !P4 ;  /* 0xff80000006067808 */ /* 0x000fe20006000000 */
[----:B------:R-:W-:Y:S01]  /*5a70*/  FMUL R12, R12, UR73 ;  /* 0x000000490c0c7c20 */ /* 0x000fe20008400000 */
[-C--:B------:R-:W-:Y:S01]  /*5a80*/  ISETP.GT.U32.AND P4, PT, R23, R68.reuse, PT ;  /* 0x000000441700720c */ /* 0x080fe20003f84070 */
[----:B------:R-:W-:Y:S01]  /*5a90*/  FMUL R13, R13, UR73 ;  /* 0x000000490d0d7c20 */ /* 0x000fe20008400000 */
[----:B------:R-:W-:Y:S01]  /*5aa0*/  ISETP.GT.U32.AND.EX P0, PT, R30, RZ, PT, P0 ;  /* 0x000000ff1e00720c */ /* 0x000fe20003f04100 */
[----:B------:R-:W-:Y:S01]  /*5ab0*/  FMUL R14, R14, UR73 ;  /* 0x000000490e0e7c20 */ /* 0x000fe20008400000 */
[----:B------:R-:W-:Y:S01]  /*5ac0*/  FSEL R23, R7, -INF , !P5 ;  /* 0xff80000007177808 */ /* 0x000fe20006800000 */
[----:B------:R-:W-:Y:S01]  /*5ad0*/  FMUL R15, R15, UR73 ;  /* 0x000000490f0f7c20 */ /* 0x000fe20008400000 */
[-C--:B------:R-:W-:Y:S01]  /*5ae0*/  ISETP.GT.U32.AND P2, PT, R27, R68.reuse, PT ;  /* 0x000000441b00720c */ /* 0x080fe20003f44070 */
[----:B------:R-:W-:Y:S01]  /*5af0*/  FMUL R16, R16, UR73 ;  /* 0x0000004910107c20 */ /* 0x000fe20008400000 */
[--C-:B------:R-:W-:Y:S01]  /*5b00*/  LOP3.LUT R7, R22, 0xd, R71.reuse, 0xfe, !PT ;  /* 0x0000000d16077812 */ /* 0x100fe200078efe47 */
[----:B------:R-:W-:Y:S01]  /*5b10*/  IMAD.U32 R22, RZ, RZ, UR7 ;  /* 0x00000007ff167e24 */ /* 0x000fe2000f8e00ff */
[-C--:B------:R-:W-:Y:S01]  /*5b20*/  ISETP.GT.U32.AND P1, PT, R25, R68.reuse, PT ;  /* 0x000000441900720c */ /* 0x080fe20003f24070 */
[----:B------:R-:W-:Y:S01]  /*5b30*/  FMUL R17, R17, UR73 ;  /* 0x0000004911117c20 */ /* 0x000fe20008400000 */
[----:B------:R-:W-:Y:S01]  /*5b40*/  LOP3.LUT R25, R4, 0xe, R71, 0xfe, !PT ;  /* 0x0000000e04197812 */ /* 0x000fe200078efe47 */
[----:B------:R-:W-:Y:S01]  /*5b50*/  FMUL R18, R18, UR73 ;  /* 0x0000004912127c20 */ /* 0x000fe20008400000 */
[----:B------:R-:W-:Y:S01]  /*5b60*/  FSEL R8, R8, -INF , !P0 ;  /* 0xff80000008087808 */ /* 0x000fe20004000000 */
[----:B------:R-:W-:Y:S01]  /*5b70*/  FMUL R19, R19, UR73 ;  /* 0x0000004913137c20 */ /* 0x000fe20008400000 */
[----:B------:R-:W-:Y:S01]  /*5b80*/  ISETP.GT.U32.AND.EX P2, PT, R32, RZ, PT, P2 ;  /* 0x000000ff2000720c */ /* 0x000fe20003f44120 */
[----:B------:R-:W-:Y:S01]  /*5b90*/  IMAD.U32 R24, R20, -0x80000000, RZ ;  /* 0x8000000014187824 */ /* 0x000fe200078e00ff */
[----:B------:R-:W-:-:S02]  /*5ba0*/  ISETP.GT.U32.AND P0, PT, R7, R68, PT ;  /* 0x000000440700720c */ /* 0x000fc40003f04070 */
[C-C-:B------:R-:W-:Y:S02]  /*5bb0*/  LOP3.LUT R7, R4.reuse, 0x8, R71.reuse, 0xfe, !PT ;  /* 0x0000000804077812 */ /* 0x140fe400078efe47 */
[----:B------:R-:W-:Y:S02]  /*5bc0*/  ISETP.GT.U32.AND.EX P1, PT, R31, RZ, PT, P1 ;  /* 0x000000ff1f00720c */ /* 0x000fe40003f24110 */
[-C--:B------:R-:W-:Y:S02]  /*5bd0*/  ISETP.GT.U32.AND P5, PT, R25, R68.reuse, PT ;  /* 0x000000441900720c */ /* 0x080fe40003fa4070 */
[----:B------:R-:W-:Y:S02]  /*5be0*/  LOP3.LUT R25, R4, 0xc, R71, 0xfe, !PT ;  /* 0x0000000c04197812 */ /* 0x000fe400078efe47 */
[----:B------:R-:W-:Y:S02]  /*5bf0*/  FSEL R10, R10, -INF , !P2 ;  /* 0xff8000000a0a7808 */ /* 0x000fe40005000000 */
[----:B------:R-:W-:-:S02]  /*5c00*/  ISETP.GT.U32.AND P2, PT, R7, R68, PT ;  /* 0x000000440700720c */ /* 0x000fc40003f44070 */
[----:B------:R-:W-:Y:S02]  /*5c10*/  LOP3.LUT R7, R4, 0x9, R71, 0xfe, !PT ;  /* 0x0000000904077812 */ /* 0x000fe400078efe47 */
[----:B------:R-:W-:Y:S02]  /*5c20*/  FSEL R9, R9, -INF , !P1 ;  /* 0xff80000009097808 */ /* 0x000fe40004800000 */
[-C--:B------:R-:W-:Y:S02]  /*5c30*/  ISETP.GT.U32.AND P1, PT, R25, R68.reuse, PT ;  /* 0x000000441900720c */ /* 0x080fe40003f24070 */
[----:B------:R-:W-:Y:S01]  /*5c40*/  FSEL R25, R11, -INF , !P3 ;  /* 0xff8000000b197808 */ /* 0x000fe20005800000 */
[----:B------:R-:W-:Y:S01]  /*5c50*/  IMAD.U32 R11, RZ, RZ, UR7 ;  /* 0x00000007ff0b7e24 */ /* 0x000fe2000f8e00ff */
[----:B------:R-:W-:Y:S02]  /*5c60*/  ISETP.GT.U32.AND P3, PT, R7, R68, PT ;  /* 0x000000440700720c */ /* 0x000fe40003f64070 */
[----:B------:R-:W-:-:S02]  /*5c70*/  ISETP.GT.U32.AND.EX P2, PT, R22, RZ, PT, P2 ;  /* 0x000000ff1600720c */ /* 0x000fc40003f44120 */
[--C-:B------:R-:W-:Y:S02]  /*5c80*/  LOP3.LUT R7, R4, 0xb, R71.reuse, 0xfe, !PT ;  /* 0x0000000b04077812 */ /* 0x100fe400078efe47 */
[----:B------:R-:W-:Y:S02]  /*5c90*/  FSEL R12, R12, -INF , !P2 ;  /* 0xff8000000c0c7808 */ /* 0x000fe40005000000 */
[----:B------:R-:W-:Y:S02]  /*5ca0*/  ISETP.GT.U32.AND P2, PT, R7, R68, PT ;  /* 0x000000440700720c */ /* 0x000fe40003f44070 */
[----:B------:R-:W-:Y:S02]  /*5cb0*/  LOP3.LUT R7, R4, 0xa, R71, 0xfe, !PT ;  /* 0x0000000a04077812 */ /* 0x000fe400078efe47 */
[----:B------:R-:W-:Y:S02]  /*5cc0*/  MOV R4, UR7 ;  /* 0x0000000700047c02 */ /* 0x000fe40008000f00 */
[----:B------:R-:W-:-:S02]  /*5cd0*/  ISETP.GT.U32.AND.EX P3, PT, R11, RZ, PT, P3 ;  /* 0x000000ff0b00720c */ /* 0x000fc40003f64130 */
[----:B------:R-:W-:Y:S02]  /*5ce0*/  ISETP.GT.U32.AND.EX P4, PT, R4, RZ, PT, P4 ;  /* 0x000000ff0400720c */ /* 0x000fe40003f84140 */
[----:B------:R-:W-:Y:S02]  /*5cf0*/  FMNMX3 R4, R21, R5, R6, !PT ;  /* 0x0000000515047276 */ /* 0x000fe40007800006 */
[----:B------:R-:W-:Y:S02]  /*5d00*/  FSEL R13, R13, -INF , !P3 ;  /* 0xff8000000d0d7808 */ /* 0x000fe40005800000 */
[----:B------:R-:W-:Y:S01]  /*5d10*/  ISETP.GT.U32.AND P3, PT, R7, R68, PT ;  /* 0x000000440700720c */ /* 0x000fe20003f64070 */
[----:B------:R-:W-:Y:S01]  /*5d20*/  IMAD.U32 R7, RZ, RZ, UR7 ;  /* 0x00000007ff077e24 */ /* 0x000fe2000f8e00ff */
[----:B------:R-:W-:Y:S02]  /*5d30*/  FMNMX3 R4, R4, R23, R8, !PT ;  /* 0x0000001704047276 */ /* 0x000fe40007800008 */
[----:B------:R-:W-:-:S02]  /*5d40*/  ISETP.GT.U32.AND.EX P3, PT, R22, RZ, PT, P3 ;  /* 0x000000ff1600720c */ /* 0x000fc40003f64130 */
[----:B------:R-:W-:Y:S02]  /*5d50*/  FMNMX3 R4, R4, R9, R10, !PT ;  /* 0x0000000904047276 */ /* 0x000fe4000780000a */
[----:B------:R-:W-:Y:S02]  /*5d60*/  ISETP.GT.U32.AND.EX P1, PT, R7, RZ, PT, P1 ;  /* 0x000000ff0700720c */ /* 0x000fe40003f24110 */
[C---:B------:R-:W-:Y:S02]  /*5d70*/  ISETP.GT.U32.AND.EX P2, PT, R11.reuse, RZ, PT, P2 ;  /* 0x000000ff0b00720c */ /* 0x040fe40003f44120 */
[----:B------:R-:W-:Y:S02]  /*5d80*/  FSEL R14, R14, -INF , !P3 ;  /* 0xff8000000e0e7808 */ /* 0x000fe40005800000 */
[----:B------:R-:W-:Y:S02]  /*5d90*/  FMNMX3 R4, R4, R25, R12, !PT ;  /* 0x0000001904047276 */ /* 0x000fe4000780000c */
[----:B------:R-:W-:-:S02]  /*5da0*/  ISETP.GT.U32.AND.EX P5, PT, R11, RZ, PT, P5 ;  /* 0x000000ff0b00720c */ /* 0x000fc40003fa4150 */
[----:B------:R-:W-:Y:S02]  /*5db0*/  ISETP.GT.U32.AND.EX P0, PT, R22, RZ, PT, P0 ;  /* 0x000000ff1600720c */ /* 0x000fe40003f04100 */
[----:B------:R-:W-:Y:S02]  /*5dc0*/  FSEL R27, R15, -INF , !P2 ;  /* 0xff8000000f1b7808 */ /* 0x000fe40005000000 */
[----:B------:R-:W-:Y:S02]  /*5dd0*/  FSEL R16, R16, -INF , !P1 ;  /* 0xff80000010107808 */ /* 0x000fe40004800000 */
[----:B------:R-:W-:Y:S02]  /*5de0*/  FMNMX3 R4, R4, R13, R14, !PT ;  /* 0x0000000d04047276 */ /* 0x000fe4000780000e */
[----:B------:R-:W-:Y:S02]  /*5df0*/  FSEL R17, R17, -INF , !P0 ;  /* 0xff80000011117808 */ /* 0x000fe40004000000 */
[----:B------:R-:W-:-:S02]  /*5e00*/  FSEL R18, R18, -INF , !P5 ;  /* 0xff80000012127808 */ /* 0x000fc40006800000 */
[----:B------:R-:W-:Y:S01]  /*5e10*/  FMNMX3 R4, R4, R27, R16, !PT ;  /* 0x0000001b04047276 */ /* 0x000fe20007800010 */
[----:B-1----:R-:W0:Y:S01]  /*5e20*/  SYNCS.PHASECHK.TRANS64.TRYWAIT P0, [UR72], R24 ;  /* 0x00000018ff0075a7 */ /* 0x002e220008001148 */
[----:B------:R-:W-:Y:S02]  /*5e30*/  FSEL R19, R19, -INF , !P4 ;  /* 0xff80000013137808 */ /* 0x000fe40006000000 */
[----:B------:R-:W-:-:S04]  /*5e40*/  FMNMX3 R4, R4, R17, R18, !PT ;  /* 0x0000001104047276 */ /* 0x000fc80007800012 */
[----:B------:R-:W-:-:S05]  /*5e50*/  FMNMX R22, R19, R4, !PT ;  /* 0x0000000413167209 */ /* 0x000fca0007800000 */
[----:B------:R-:W1:Y:S02]  /*5e60*/  SHFL.BFLY PT, R162, R22, 0x10, 0x1f ;  /* 0x0e001f0016a27f89 */ /* 0x000e6400000e0000 */
[----:B-1----:R-:W-:-:S05]  /*5e70*/  FMNMX3 R162, R22, R162, R189, !PT ;  /* 0x000000a216a27276 */ /* 0x002fca00078000bd */
[--C-:B------:R-:W-:Y:S01]  /*5e80*/  FADD R21, R21, -R162.reuse ;  /* 0x800000a215157221 */ /* 0x100fe20000000000 */
[--C-:B------:R-:W-:Y:S01]  /*5e90*/  FADD R5, R5, -R162.reuse ;  /* 0x800000a205057221 */ /* 0x100fe20000000000 */
[--C-:B------:R-:W-:Y:S01]  /*5ea0*/  FADD R6, R6, -R162.reuse ;  /* 0x800000a206067221 */ /* 0x100fe20000000000 */
[--C-:B------:R-:W-:Y:S01]  /*5eb0*/  FADD R23, R23, -R162.reuse ;  /* 0x800000a217177221 */ /* 0x100fe20000000000 */
[----:B------:R-:W-:Y:S01]  /*5ec0*/  FMUL R4, R21, 1.4426950216293334961 ;  /* 0x3fb8aa3b15047820 */ /* 0x000fe20000400000 */
[----:B------:R-:W-:Y:S01]  /*5ed0*/  FMUL R7, R5, 1.4426950216293334961 ;  /* 0x3fb8aa3b05077820 */ /* 0x000fe20000400000 */
[----:B------:R-:W-:Y:S01]  /*5ee0*/  FMUL R5, R6, 1.4426950216293334961 ;  /* 0x3fb8aa3b06057820 */ /* 0x000fe20000400000 */
[--C-:B------:R-:W-:Y:S01]  /*5ef0*/  FADD R6, R8, -R162.reuse ;  /* 0x800000a208067221 */ /* 0x100fe20000000000 */
[----:B------:R-:W-:Y:S01]  /*5f00*/  FMUL R23, R23, 1.4426950216293334961 ;  /* 0x3fb8aa3b17177820 */ /* 0x000fe20000400000 */
[--C-:B------:R-:W-:Y:S01]  /*5f10*/  FADD R9, R9, -R162.reuse ;  /* 0x800000a209097221 */ /* 0x100fe20000000000 */
[----:B------:R-:W-:Y:S01]  /*5f20*/  MUFU.EX2 R4, R4 ;  /* 0x0000000400047308 */ /* 0x000fe20000000800 */
[----:B------:R-:W-:Y:S01]  /*5f30*/  FMUL R6, R6, 1.4426950216293334961 ;  /* 0x3fb8aa3b06067820 */ /* 0x000fe20000400000 */
[--C-:B------:R-:W-:Y:S01]  /*5f40*/  FADD R10, R10, -R162.reuse ;  /* 0x800000a20a0a7221 */ /* 0x100fe20000000000 */
[----:B------:R-:W-:Y:S01]  /*5f50*/  FMUL R11, R9, 1.4426950216293334961 ;  /* 0x3fb8aa3b090b7820 */ /* 0x000fe20000400000 */
[--C-:B------:R-:W-:Y:S01]  /*5f60*/  FADD R25, R25, -R162.reuse ;  /* 0x800000a219197221 */ /* 0x100fe20000000000 */
[--C-:B------:R-:W-:Y:S01]  /*5f70*/  FADD R13, R13, -R162.reuse ;  /* 0x800000a20d0d7221 */ /* 0x100fe20000000000 */
[----:B------:R-:W-:Y:S01]  /*5f80*/  FMUL R9, R10, 1.4426950216293334961 ;  /* 0x3fb8aa3b0a097820 */ /* 0x000fe20000400000 */
[--C-:B------:R-:W-:Y:S01]  /*5f90*/  FADD R10, R12, -R162.reuse ;  /* 0x800000a20c0a7221 */ /* 0x100fe20000000000 */
[----:B------:R-:W1:Y:S01]  /*5fa0*/  MUFU.EX2 R7, R7 ;  /* 0x0000000700077308 */ /* 0x000e620000000800 */
[----:B------:R-:W-:Y:S01]  /*5fb0*/  FMUL R25, R25, 1.4426950216293334961 ;  /* 0x3fb8aa3b19197820 */ /* 0x000fe20000400000 */
[----:B------:R-:W-:Y:S01]  /*5fc0*/  FMUL R15, R13, 1.4426950216293334961 ;  /* 0x3fb8aa3b0d0f7820 */ /* 0x000fe20000400000 */
[----:B------:R-:W-:Y:S01]  /*5fd0*/  FMUL R10, R10, 1.4426950216293334961 ;  /* 0x3fb8aa3b0a0a7820 */ /* 0x000fe20000400000 */
[--C-:B------:R-:W-:Y:S01]  /*5fe0*/  FADD R14, R14, -R162.reuse ;  /* 0x800000a20e0e7221 */ /* 0x100fe20000000000 */
[--C-:B------:R-:W-:Y:S01]  /*5ff0*/  FADD R27, R27, -R162.reuse ;  /* 0x800000a21b1b7221 */ /* 0x100fe20000000000 */
[--C-:B------:R-:W-:Y:S01]  /*6000*/  FADD R16, R16, -R162.reuse ;  /* 0x800000a210107221 */ /* 0x100fe20000000000 */
[--C-:B------:R-:W-:Y:S01]  /*6010*/  FADD R17, R17, -R162.reuse ;  /* 0x800000a211117221 */ /* 0x100fe20000000000 */
[----:B------:R-:W2:Y:S01]  /*6020*/  MUFU.EX2 R5, R5 ;  /* 0x0000000500057308 */ /* 0x000ea20000000800 */
[----:B------:R-:W-:Y:S01]  /*6030*/  FMUL R13, R14, 1.4426950216293334961 ;  /* 0x3fb8aa3b0e0d7820 */ /* 0x000fe20000400000 */
[----:B------:R-:W-:Y:S01]  /*6040*/  FMUL R14, R27, 1.4426950216293334961 ;  /* 0x3fb8aa3b1b0e7820 */ /* 0x000fe20000400000 */
[----:B------:R-:W-:Y:S01]  /*6050*/  FMUL R16, R16, 1.4426950216293334961 ;  /* 0x3fb8aa3b10107820 */ /* 0x000fe20000400000 */
[----:B------:R-:W-:Y:S01]  /*6060*/  FMUL R17, R17, 1.4426950216293334961 ;  /* 0x3fb8aa3b11117820 */ /* 0x000fe20000400000 */
[--C-:B------:R-:W-:Y:S01]  /*6070*/  FADD R18, R18, -R162.reuse ;  /* 0x800000a212127221 */ /* 0x100fe20000000000 */
[----:B------:R-:W-:-:S02]  /*6080*/  FADD R19, R19, -R162 ;  /* 0x800000a213137221 */ /* 0x000fc40000000000 */
[----:B------:R-:W3:Y:S01]  /*6090*/  MUFU.EX2 R8, R23 ;  /* 0x0000001700087308 */ /* 0x000ee20000000800 */
[----:B-1----:R-:W-:Y:S01]  /*60a0*/  FADD R22, R4, R7 ;  /* 0x0000000704167221 */ /* 0x002fe20000000000 */
[----:B------:R-:W-:Y:S01]  /*60b0*/  FMUL R18, R18, 1.4426950216293334961 ;  /* 0x3fb8aa3b12127820 */ /* 0x000fe20000400000 */
[----:B------:R-:W-:-:S05]  /*60c0*/  FMUL R19, R19, 1.4426950216293334961 ;  /* 0x3fb8aa3b13137820 */ /* 0x000fca0000400000 */
[----:B------:R-:W1:Y:S01]  /*60d0*/  MUFU.EX2 R6, R6 ;  /* 0x0000000600067308 */ /* 0x000e620000000800 */
[----:B--2---:R-:W-:-:S07]  /*60e0*/  FADD R21, R5, R22 ;  /* 0x0000001605157221 */ /* 0x004fce0000000000 */
[----:B------:R-:W2:Y:S01]  /*60f0*/  MUFU.EX2 R11, R11 ;  /* 0x0000000b000b7308 */ /* 0x000ea20000000800 */
[----:B---3--:R-:W-:-:S07]  /*6100*/  FADD R21, R8, R21 ;  /* 0x0000001508157221 */ /* 0x008fce0000000000 */
[----:B------:R-:W3:Y:S01]  /*6110*/  MUFU.EX2 R9, R9 ;  /* 0x0000000900097308 */ /* 0x000ee20000000800 */
[----:B-1----:R-:W-:-:S07]  /*6120*/  FADD R22, R6, R21 ;  /* 0x0000001506167221 */ /* 0x002fce0000000000 */
[----:B------:R-:W1:Y:S01]  /*6130*/  MUFU.EX2 R12, R25 ;  /* 0x00000019000c7308 */ /* 0x000e620000000800 */
[----:B--2---:R-:W-:-:S07]  /*6140*/  FADD R22, R11, R22 ;  /* 0x000000160b167221 */ /* 0x004fce0000000000 */
[----:B------:R-:W2:Y:S01]  /*6150*/  MUFU.EX2 R10, R10 ;  /* 0x0000000a000a7308 */ /* 0x000ea20000000800 */
[----:B---3--:R-:W-:Y:S01]  /*6160*/  FADD R21, R9, R22 ;  /* 0x0000001609157221 */ /* 0x008fe20000000000 */
[----:B------:R-:W-:-:S06]  /*6170*/  IMAD.WIDE R22, R165, 0x2, R154 ;  /* 0x00000002a5167825 */ /* 0x000fcc00078e029a */
[----:B------:R-:W3:Y:S01]  /*6180*/  MUFU.EX2 R15, R15 ;  /* 0x0000000f000f7308 */ /* 0x000ee20000000800 */
[----:B-1----:R-:W-:-:S07]  /*6190*/  FADD R21, R12, R21 ;  /* 0x000000150c157221 */ /* 0x002fce0000000000 */
        /* <DEDUP_REMOVED lines=9> */
[----:B---3--:R-:W-:-:S07]  /*6230*/  FADD R20, R16, R21 ;  /* 0x0000001510147221 */ /* 0x008fce0000000000 */
[----:B------:R-:W3:Y:S01]  /*6240*/  MUFU.EX2 R19, R19 ;  /* 0x0000001300137308 */ /* 0x000ee20000000800 */
[----:B-1----:R-:W-:-:S04]  /*6250*/  FADD R21, R17, R20 ;  /* 0x0000001411157221 */ /* 0x002fc80000000000 */
[----:B--2---:R-:W-:Y:S01]  /*6260*/  FADD R164, R18, R21 ;  /* 0x0000001512a47221 */ /* 0x004fe20000000000 */
[----:B------:R-:W-:-:S04]  /*6270*/  IMAD.WIDE R20, R165, 0x2, R158 ;  /* 0x00000002a5147825 */ /* 0x000fc800078e029e */
[----:B---3--:R-:W-:-:S05]  /*6280*/  FADD R164, R19, R164 ;  /* 0x000000a413a47221 */ /* 0x008fca0000000000 */
[----:B------:R1:W2:Y:S01]  /*6290*/  SHFL.BFLY PT, R181, R164, 0x10, 0x1f ;  /* 0x0e001f00a4b57f89 */ /* 0x0002a200000e0000 */
[----:B0-----:R-:W-:Y:S05]  /*62a0*/  @!P0 BRA `(.L_x_18) ;  /* 0x0000003400f88947 */ /* 0x001fea0003800000 */
.L_x_26:
[C---:B------:R-:W-:Y:S01]  /*62b0*/  IMAD.WIDE R44, R165.reuse, 0x2, R150 ;  /* 0x00000002a52c7825 */ /* 0x040fe200078e0296 */
[----:B------:R-:W3:Y:S03]  /*62c0*/  LDG.E.U16 R20, desc[UR10][R20.64] ;  /* 0x0000000a14147981 */ /* 0x000ee6000c1e1500 */
[C---:B------:R-:W-:Y:S01]  /*62d0*/  IMAD.WIDE R46, R165.reuse, 0x2, R146 ;  /* 0x00000002a52e7825 */ /* 0x040fe200078e0292 */
[----:B------:R-:W4:Y:S03]  /*62e0*/  LDG.E.U16 R22, desc[UR10][R22.64] ;  /* 0x0000000a16167981 */ /* 0x000f26000c1e1500 */
[C---:B------:R-:W-:Y:S01]  /*62f0*/  IMAD.WIDE R48, R165.reuse, 0x2, R142 ;  /* 0x00000002a5307825 */ /* 0x040fe200078e028e */
[----:B------:R-:W5:Y:S03]  /*6300*/  LDG.E.U16 R44, desc[UR10][R44.64] ;  /* 0x0000000a2c2c7981 */ /* 0x000f66000c1e1500 */
[C---:B------:R-:W-:Y:S01]  /*6310*/  IMAD.WIDE R50, R165.reuse, 0x2, R138 ;  /* 0x00000002a5327825 */ /* 0x040fe200078e028a */
[----:B--2---:R-:W2:Y:S03]  /*6320*/  LDG.E.U16 R46, desc[UR10][R46.64] ;  /* 0x0000000a2e2e7981 */ /* 0x004ea6000c1e1500 */
[C---:B------:R-:W-:Y:S01]  /*6330*/  IMAD.WIDE R26, R165.reuse, 0x2, R118 ;  /* 0x00000002a51a7825 */ /* 0x040fe200078e0276 */
[----:B------:R-:W2:Y:S03]  /*6340*/  LDG.E.U16 R48, desc[UR10][R48.64] ;  /* 0x0000000a30307981 */ /* 0x000ea6000c1e1500 */
[C---:B------:R-:W-:Y:S01]  /*6350*/  IMAD.WIDE R28, R165.reuse, 0x2, R114 ;  /* 0x00000002a51c7825 */ /* 0x040fe200078e0272 */
[----:B------:R-:W2:Y:S03]  /*6360*/  LDG.E.U16 R50, desc[UR10][R50.64] ;  /* 0x0000000a32327981 */ /* 0x000ea6000c1e1500 */
[C---:B------:R-:W-:Y:S01]  /*6370*/  IMAD.WIDE R24, R165.reuse, 0x2, R156 ;  /* 0x00000002a5187825 */ /* 0x040fe200078e029c */
[----:B------:R-:W2:Y:S03]  /*6380*/  LDG.E.U16 R64, desc[UR10][R26.64] ;  /* 0x0000000a1a407981 */ /* 0x000ea6000c1e1500 */
[C---:B------:R-:W-:Y:S01]  /*6390*/  IMAD.WIDE R30, R165.reuse, 0x2, R110 ;  /* 0x00000002a51e7825 */ /* 0x040fe200078e026e */
[----:B------:R-:W2:Y:S03]  /*63a0*/  LDG.E.U16 R66, desc[UR10][R28.64] ;  /* 0x0000000a1c427981 */ /* 0x000ea6000c1e1500 */
[C---:B------:R-:W-:Y:S01]  /*63b0*/  IMAD.WIDE R32, R165.reuse, 0x2, R106 ;  /* 0x00000002a5207825 */ /* 0x040fe200078e026a */
[----:B------:R0:W2:Y:S03]  /*63c0*/  LDG.E.U16 R21, desc[UR10][R24.64] ;  /* 0x0000000a18157981 */ /* 0x0000a6000c1e1500 */
[C---:B------:R-:W-:Y:S01]  /*63d0*/  IMAD.WIDE R42, R165.reuse, 0x2, R152 ;  /* 0x00000002a52a7825 */ /* 0x040fe200078e0298 */
[----:B------:R1:W2:Y:S03]  /*63e0*/  LDG.E.U16 R180, desc[UR10][R30.64] ;  /* 0x0000000a1eb47981 */ /* 0x0002a6000c1e1500 */
[C---:B------:R-:W-:Y:S01]  /*63f0*/  IMAD.WIDE R40, R165.reuse, 0x2, R148 ;  /* 0x00000002a5287825 */ /* 0x040fe200078e0294 */
[----:B------:R0:W2:Y:S03]  /*6400*/  LDG.E.U16 R188, desc[UR10][R32.64] ;  /* 0x0000000a20bc7981 */ /* 0x0000a6000c1e1500 */
        /* <DEDUP_REMOVED lines=18> */
[C---:B0-----:R-:W-:Y:S01]  /*6530*/  IMAD.WIDE R24, R165.reuse, 0x2, R132 ;  /* 0x00000002a5187825 */ /* 0x041fe200078e0284 */
[----:B------:R-:W2:Y:S03]  /*6540*/  LDG.E.U16 R60, desc[UR10][R60.64] ;  /* 0x0000000a3c3c7981 */ /* 0x000ea6000c1e1500 */
[C---:B------:R-:W-:Y:S01]  /*6550*/  IMAD.WIDE R26, R165.reuse, 0x2, R128 ;  /* 0x00000002a51a7825 */ /* 0x040fe200078e0280 */
[----:B------:R-:W2:Y:S03]  /*6560*/  LDG.E.U16 R62, desc[UR10][R62.64] ;  /* 0x0000000a3e3e7981 */ /* 0x000ea6000c1e1500 */
[C---:B------:R-:W-:Y:S01]  /*6570*/  IMAD.WIDE R28, R165.reuse, 0x2, R124 ;  /* 0x00000002a51c7825 */ /* 0x040fe200078e027c */
[----:B------:R-:W2:Y:S03]  /*6580*/  LDG.E.U16 R25, desc[UR10][R24.64] ;  /* 0x0000000a18197981 */ /* 0x000ea6000c1e1500 */
[C---:B-1----:R-:W-:Y:S01]  /*6590*/  IMAD.WIDE R30, R165.reuse, 0x2, R120 ;  /* 0x00000002a51e7825 */ /* 0x042fe200078e0278 */
        /* <DEDUP_REMOVED lines=11> */
[----:B------:R-:W-:Y:S01]  /*6650*/  IMAD.WIDE R42, R165, 0x2, R96 ;  /* 0x00000002a52a7825 */ /* 0x000fe200078e0260 */
[----:B------:R-:W2:Y:S04]  /*6660*/  LDG.E.U16 R229, desc[UR10][R38.64] ;  /* 0x0000000a26e57981 */ /* 0x000ea8000c1e1500 */
[----:B------:R-:W2:Y:S04]  /*6670*/  LDG.E.U16 R231, desc[UR10][R40.64] ;  /* 0x0000000a28e77981 */ /* 0x000ea8000c1e1500 */
[----:B------:R-:W2:Y:S01]  /*6680*/  LDG.E.U16 R233, desc[UR10][R42.64] ;  /* 0x0000000a2ae97981 */ /* 0x000ea2000c1e1500 */
[----:B------:R-:W-:-:S02]  /*6690*/  F2FP.F16.F32.PACK_AB R4, R7, R4 ;  /* 0x000000040704723e */ /* 0x000fc400000000ff */
[----:B------:R-:W-:Y:S02]  /*66a0*/  F2FP.F16.F32.PACK_AB R5, R8, R5 ;  /* 0x000000050805723e */ /* 0x000fe400000000ff */
[----:B------:R-:W-:Y:S02]  /*66b0*/  F2FP.F16.F32.PACK_AB R6, R11, R6 ;  /* 0x000000060b06723e */ /* 0x000fe400000000ff */
[----:B------:R-:W-:Y:S02]  /*66c0*/  F2FP.F16.F32.PACK_AB R7, R12, R9 ;  /* 0x000000090c07723e */ /* 0x000fe400000000ff */
[----:B------:R-:W-:Y:S02]  /*66d0*/  F2FP.F16.F32.PACK_AB R8, R15, R10 ;  /* 0x0000000a0f08723e */ /* 0x000fe400000000ff */
[----:B------:R-:W-:Y:S02]  /*66e0*/  F2FP.F16.F32.PACK_AB R9, R14, R13 ;  /* 0x0000000d0e09723e */ /* 0x000fe400000000ff */
[----:B------:R-:W-:-:S02]  /*66f0*/  F2FP.F16.F32.PACK_AB R10, R17, R16 ;  /* 0x00000010110a723e */ /* 0x000fc400000000ff */
[----:B------:R-:W-:-:S04]  /*6700*/  F2FP.F16.F32.PACK_AB R11, R19, R18 ;  /* 0x00000012130b723e */ /* 0x000fc800000000ff */
[----:B------:R-:W-:Y:S01]  /*6710*/  STTM.16dp32bit_t0_t15.x8 tmem[UR66+0x80], R4 ;  /* 0x00008004000079ed */ /* 0x000fe20008980042 */
[----:B------:R-:W-:Y:S01]  /*6720*/  STTM.16dp32bit_t16_t31.x8 tmem[UR66+0x88], R4 ;  /* 0x00008804000079ed */ /* 0x000fe200089a0042 */
[----:B------:R-:W-:Y:S01]  /*6730*/  ULEA UR72, UR69, UR63, 0x3 ;  /* 0x0000003f45487291 */ /* 0x000fe2000f8e18ff */
[----:B------:R-:W-:Y:S01]  /*6740*/  FADD R164, R164, R181 ;  /* 0x000000b5a4a47221 */ /* 0x000fe20000000000 */
[----:B------:R-:W-:Y:S02]  /*6750*/  UMOV UR43, UR8 ;  /* 0x00000008002b7c82 */ /* 0x000fe40008000000 */
[----:B------:R-:W-:Y:S01]  /*6760*/  UIADD3 UR72, UPT, UPT, UR72, 0xa000, URZ ;  /* 0x0000a00048487890 */ /* 0x000fe2000fffe0ff */
[----:B---3--:R-:W-:Y:S04]  /*6770*/  STS.U16 [R81+UR63+0x8000], R20 ;  /* 0x0080001451007988 */ /* 0x008fe8000800043f */
[----:B----4-:R-:W-:Y:S04]  /*6780*/  STS.U16 [R81+UR63+0x8200], R22 ;  /* 0x0082001651007988 */ /* 0x010fe8000800043f */
[----:B-----5:R-:W-:Y:S04]  /*6790*/  STS.U16 [R81+UR63+0x8400], R44 ;  /* 0x0084002c51007988 */ /* 0x020fe8000800043f */
[----:B--2---:R-:W-:Y:S04]  /*67a0*/  STS.U16 [R81+UR63+0x8600], R46 ;  /* 0x0086002e51007988 */ /* 0x004fe8000800043f */
[----:B------:R-:W-:Y:S04]  /*67b0*/  STS.U16 [R81+UR63+0x8800], R48 ;  /* 0x0088003051007988 */ /* 0x000fe8000800043f */
[----:B------:R-:W-:Y:S04]  /*67c0*/  STS.U16 [R81+UR63+0x8a00], R50 ;  /* 0x008a003251007988 */ /* 0x000fe8000800043f */
[----:B------:R-:W-:Y:S04]  /*67d0*/  STS.U16 [R81+UR63+0x9400], R64 ;  /* 0x0094004051007988 */ /* 0x000fe8000800043f */
[----:B------:R-:W-:Y:S04]  /*67e0*/  STS.U16 [R81+UR63+0x9600], R66 ;  /* 0x0096004251007988 */ /* 0x000fe8000800043f */
[----:B------:R0:W-:Y:S04]  /*67f0*/  STS.U16 [R81+UR63+0x9800], R180 ;  /* 0x009800b451007988 */ /* 0x0001e8000800043f */
[----:B------:R-:W-:Y:S01]  /*6800*/  STS.U16 [R81+UR63+0x9a00], R188 ;  /* 0x009a00bc51007988 */ /* 0x000fe2000800043f */
[----:B0-----:R-:W-:-:S04]  /*6810*/  FADD R180, -R162, R189 ;  /* 0x000000bda2b47221 */ /* 0x001fc80000000100 */
[----:B------:R-:W-:Y:S01]  /*6820*/  FMUL R180, R180, 1.4426950216293334961 ;  /* 0x3fb8aa3bb4b47820 */ /* 0x000fe20000400000 */
        /* <DEDUP_REMOVED lines=24> */
[----:B0-----:R-:W-:Y:S01]  /*69b0*/  LDTM.16dp32bit_t0_t15.x64 R4, tmem[UR66] ;  /* 0x00000042000479ee */ /* 0x001fe20008b00000 */
[----:B------:R-:W0:Y:S01]  /*69c0*/  LDTM.16dp32bit_t16_t31.x64 R4, tmem[UR66+0x40] ;  /* 0x00004042000479ee */ /* 0x000e220008b20000 */
[----:B------:R-:W0:Y:S01]  /*69d0*/  MUFU.EX2 R189, R180 ;  /* 0x000000b400bd7308 */ /* 0x000e220000000800 */
[----:B------:R-:W-:Y:S01]  /*69e0*/  NOP ;  /* 0x0000000000007918 */ /* 0x000fe20000000000 */
[C---:B0-----:R-:W-:Y:S01]  /*69f0*/  FMUL R4, R189.reuse, R4 ;  /* 0x00000004bd047220 */ /* 0x041fe20000400000 */
        /* <DEDUP_REMOVED lines=64> */
[----:B------:R1:W-:Y:S01]  /*6e00*/  STTM.16dp32bit_t16_t31.x64 tmem[UR66+0x40], R4 ;  /* 0x00004004000079ed */ /* 0x0003e20008b20042 */
[----:B------:R-:W0:Y:S02]  /*6e10*/  FENCE.VIEW.ASYNC.T ;  /* 0x00000000000073c6 */ /* 0x000e240000000200 */
[----:B0-----:R-:W-:Y:S06]  /*6e20*/  BAR.SYNC.DEFER_BLOCKING 0x0 ;  /* 0x0000000000007b1d */ /* 0x001fec0000010000 */
[----:B------:R0:W-:Y:S06]  /*6e30*/  MEMBAR.ALL.CTA ;  /* 0x0000000000007992 */ /* 0x0001ec0000008000 */
[----:B0-----:R-:W0:Y:S02]  /*6e40*/  FENCE.VIEW.ASYNC.S ;  /* 0x00000000000073c6 */ /* 0x001e240000000000 */
[----:B0-----:R-:W-:Y:S06]  /*6e50*/  BAR.SYNC.DEFER_BLOCKING 0x0 ;  /* 0x0000000000007b1d */ /* 0x001fec0000010000 */
[----:B------:R-:W-:Y:S05]  /*6e60*/  BRA.U UP3, `(.L_x_19) ;  /* 0x0000000103387547 */ /* 0x000fea000b800000 */
[----:B------:R-:W-:Y:S01]  /*6e70*/  UIADD3 UR45, UPT, UPT, UR64, 0x88, URZ ;  /* 0x00000088402d7890 */ /* 0x000fe2000fffe0ff */
[----:B------:R-:W-:Y:S01]  /*6e80*/  UMOV UR50, UR4 ;  /* 0x0000000400327c82 */ /* 0x000fe20008000000 */
[----:B------:R-:W-:Y:S01]  /*6e90*/  UMOV UR51, 0x80004020 ;  /* 0x8000402000337882 */ /* 0x000fe20000000000 */
[----:B------:R-:W-:Y:S01]  /*6ea0*/  UMOV UR46, 0x0 ;  /* 0x00000000002e7882 */ /* 0x000fe20000000000 */
[----:B------:R-:W-:Y:S01]  /*6eb0*/  UMOV UR47, 0x4200010 ;  /* 0x04200010002f7882 */ /* 0x000fe20000000000 */
[----:B------:R-:W-:Y:S01]  /*6ec0*/  UMOV UR6, UR72 ;  /* 0x0000004800067c82 */ /* 0x000fe20008000000 */
[----:B------:R-:W-:Y:S01]  /*6ed0*/  UMOV UR7, URZ ;  /* 0x000000ff00077c82 */ /* 0x000fe20008000000 */
[----:B------:R-:W-:Y:S01]  /*6ee0*/  UMOV UR48, 0x0 ;  /* 0x0000000000307882 */ /* 0x000fe20000000000 */
[----:B------:R-:W-:Y:S01]  /*6ef0*/  UMOV UR49, 0x4200010 ;  /* 0x0420001000317882 */ /* 0x000fe20000000000 */
[----:B------:R0:W-:Y:S01]  /*6f00*/  UTCHMMA tmem[UR68], gdesc[UR50], tmem[UR64], tmem[UR46], idesc[UR47], UPT ;  /* 0x00ff2e32440079ea */ /* 0x0001e2000b800040 */
[----:B------:R-:W-:Y:S01]  /*6f10*/  UMOV UR6, UR6 ;  /* 0x0000000600067c82 */ /* 0x000fe20008000000 */
[----:B------:R0:W-:Y:S01]  /*6f20*/  UTCHMMA tmem[UR45], gdesc[UR28], tmem[UR64], tmem[UR48], idesc[UR49], UPT ;  /* 0x00ff301c2d0079ea */ /* 0x0001e2000b800040 */
[----:B------:R0:W-:Y:S01]  /*6f30*/  UTCBAR [UR6], URZ ;  /* 0x000000ff060073e9 */ /* 0x0001e200080000ff */
[----:B------:R-:W-:-:S02]  /*6f40*/  NOP ;  /* 0x0000000000007918 */ /* 0x000fc40000000000 */
.L_x_19:
[----:B------:R-:W-:Y:S01]  /*6f50*/  UIADD3 UR70, UP0, UPT, UR70, 0x20, URZ ;  /* 0x0000002046467890 */ /* 0x000fe2000ff1e0ff */
[----:B------:R-:W-:Y:S01]  /*6f60*/  FFMA R160, R189, R160, R164 ;  /* 0x000000a0bda07223 */ /* 0x000fe200000000a4 */
[----:B------:R-:W-:Y:S01]  /*6f70*/  UIADD3 UR69, UPT, UPT, UR69, 0x1, URZ ;  /* 0x0000000145457890 */ /* 0x000fe2000fffe0ff */
[----:B------:R-:W-:Y:S01]  /*6f80*/  VIADD R165, R165, UR74 ;  /* 0x0000004aa5a57c36 */ /* 0x000fe20008000000 */
[----:B------:R-:W-:Y:S01]  /*6f90*/  UIADD3.X UR71, UPT, UPT, URZ, UR71, URZ, UP0, !UPT ;  /* 0x00000047ff477290 */ /* 0x000fe200087fe4ff */
[----:B------:R-:W-:Y:S01]  /*6fa0*/  IMAD.IADD R163, R161, 0x1, R163 ;  /* 0x00000001a1a37824 */ /* 0x000fe200078e02a3 */
[----:B------:R-:W-:Y:S01]  /*6fb0*/  UISETP.GE.U32.AND UP0, UPT, UR70, UR62, UPT ;  /* 0x0000003e4600728c */ /* 0x000fe2000bf06070 */
[----:B-1----:R-:W-:Y:S01]  /*6fc0*/  IMAD.U32 R20, RZ, RZ, UR43 ;  /* 0x0000002bff147e24 */ /* 0x002fe2000f8e00ff */
[----:B------:R-:W-:Y:S01]  /*6fd0*/  UISETP.GT.AND UP4, UPT, UR69, 0x1, UPT ;  /* 0x000000014500788c */ /* 0x000fe2000bf84270 */
[----:B------:R-:W-:Y:S01]  /*6fe0*/  IMAD.MOV.U32 R189, RZ, RZ, R162 ;  /* 0x000000ffffbd7224 */ /* 0x000fe200078e00a2 */
[----:B------:R-:W-:-:S02]  /*6ff0*/  UISETP.GE.U32.AND.EX UP0, UPT, UR71, URZ, UPT, UP0 ;  /* 0x000000ff4700728c */ /* 0x000fc4000bf06100 */
[----:B0-----:R-:W-:Y:S02]  /*7000*/  USEL UR6, URZ, 0x1, !UP4 ;  /* 0x00000001ff067887 */ /* 0x001fe4000e000000 */
[----:B------:R-:W-:Y:S02]  /*7010*/  USEL UR69, UR69, URZ, !UP4 ;  /* 0x000000ff45457287 */ /* 0x000fe4000e000000 */
[----:B------:R-:W-:-:S03]  /*7020*/  ULOP3.LUT UR8, UR8, UR6, URZ, 0x3c, !UPT ;  /* 0x0000000608087292 */ /* 0x000fc6000f8e3cff */
[----:B------:R-:W-:Y:S09]  /*7030*/  BRA.U !UP0, `(.L_x_20) ;  /* 0xffffffdd08947547 */ /* 0x000ff2000b83ffff */
[----:B------:R-:W-:Y:S01]  /*7040*/  UISETP.GE.AND UP0, UPT, UR65, 0x1, UPT ;  /* 0x000000014100788c */ /* 0x000fe2000bf06270 */
[----:B------:R-:W-:-:S08]  /*7050*/  MOV R189, R162 ;  /* 0x000000a200bd7202 */ /* 0x000fd00000000f00 */
[----:B------:R-:W-:Y:S05]  /*7060*/  BRA.U !UP0, `(.L_x_15) ;  /* 0x0000000108147547 */ /* 0x000fea000b800000 */
[----:B------:R-:W-:-:S06]  /*7070*/  USHF.L.U32 UR4, UR43, 0x1f, URZ ;  /* 0x0000001f2b047899 */ /* 0x000fcc00080006ff */
[----:B------:R-:W-:-:S04]  /*7080*/  IMAD.U32 R4, RZ, RZ, UR4 ;  /* 0x00000004ff047e24 */ /* 0x000fc8000f8e00ff */
[----:B------:R-:W0:Y:S02]  /*7090*/  SYNCS.PHASECHK.TRANS64.TRYWAIT P0, [UR72], R4 ;  /* 0x00000004ff0075a7 */ /* 0x000e240008001148 */
[----:B0-----:R-:W-:Y:S05]  /*70a0*/  @!P0 BRA `(.L_x_21) ;  /* 0x0000002800848947 */ /* 0x001fea0003800000 */
.L_x_27:
[----:B------:R-:W-:-:S07]  /*70b0*/  IMAD.MOV.U32 R189, RZ, RZ, R162 ;  /* 0x000000ffffbd7224 */ /* 0x000fce00078e00a2 */
.L_x_15:
[C---:B-12---:R-:W-:Y:S01]  /*70c0*/  FMUL R4, R160.reuse, 8388608 ;  /* 0x4b000000a0047820 */ /* 0x046fe20000400000 */
[----:B------:R-:W-:Y:S01]  /*70d0*/  FSETP.GEU.AND P1, PT, R160, 1.175494350822287508e-38, PT ;  /* 0x00800000a000780b */ /* 0x000fe20003f2e000 */
[----:B------:R-:W-:Y:S01]  /*70e0*/  IMAD.MOV.U32 R6, RZ, RZ, 0x3dc6b27f ;  /* 0x3dc6b27fff067424 */ /* 0x000fe200078e00ff */
[----:B------:R-:W-:Y:S01]  /*70f0*/  BAR.SYNC.DEFER_BLOCKING 0x0 ;  /* 0x0000000000007b1d */ /* 0x000fe20000010000 */
[----:B------:R-:W-:Y:S01]  /*7100*/  LEA R71, R71, UR63, 0x7 ;  /* 0x0000003f47477c11 */ /* 0x000fe2000f8e38ff */
[----:B------:R-:W-:Y:S01]  /*7110*/  IMAD.SHL.U32 R75, R0, 0x10, RZ ;  /* 0x00000010004b7824 */ /* 0x000fe200078e00ff */
[----:B------:R-:W-:Y:S02]  /*7120*/  FSEL R105, R4, R160, !P1 ;  /* 0x000000a004697208 */ /* 0x000fe40004800000 */
[----:B------:R-:W-:Y:S01]  /*7130*/  SHF.R.U32.HI R5, RZ, 0x2, R0 ;  /* 0x00000002ff057819 */ /* 0x000fe20000011600 */
[----:B------:R-:W0:Y:S01]  /*7140*/  LDCU.64 UR4, c[0x0][0x3e0] ;  /* 0x00007c00ff0477ac */ /* 0x000e220008000a00 */
[----:B------:R-:W-:Y:S01]  /*7150*/  FSETP.GT.AND P0, PT, |R160|, 8.50705917302346158658e+37, PT ;  /* 0x7e800000a000780b */ /* 0x000fe20003f04200 */
[----:B------:R-:W-:Y:S01]  /*7160*/  VIADD R4, R105, 0xc0cafb0d ;  /* 0xc0cafb0d69047836 */ /* 0x000fe20000000000 */
[----:B------:R-:W-:-:S02]  /*7170*/  LOP3.LUT R5, R5, 0x18, RZ, 0xc0, !PT ;  /* 0x0000001805057812 */ /* 0x000fc400078ec0ff */
[----:B------:R-:W-:Y:S02]  /*7180*/  FSETP.GEU.AND P2, PT, |R160|, 1.175494350822287508e-38, PT ;  /* 0x00800000a000780b */ /* 0x000fe40003f4e200 */
[----:B------:R-:W-:Y:S02]  /*7190*/  LOP3.LUT R72, R4, 0xff800000, RZ, 0xc0, !PT ;  /* 0xff80000004487812 */ /* 0x000fe400078ec0ff */
[--C-:B------:R-:W-:Y:S02]  /*71a0*/  LOP3.LUT R68, R5, 0x1f, R0.reuse, 0xf8, !PT ;  /* 0x0000001f05447812 */ /* 0x100fe400078ef800 */
[----:B------:R-:W-:Y:S01]  /*71b0*/  SHF.R.U32.HI R77, RZ, 0x6, R0 ;  /* 0x00000006ff4d7819 */ /* 0x000fe20000011600 */
[----:B------:R-:W-:Y:S01]  /*71c0*/  IMAD.IADD R4, R105, 0x1, -R72 ;  /* 0x0000000169047824 */ /* 0x000fe200078e0a48 */
[----:B------:R-:W-:Y:S01]  /*71d0*/  FSEL R0, RZ, -23, P1 ;  /* 0xc1b80000ff007808 */ /* 0x000fe20000800000 */
[----:B------:R-:W-:Y:S01]  /*71e0*/  IMAD.SHL.U32 R76, R68, 0x8, RZ ;  /* 0x00000008444c7824 */ /* 0x000fe200078e00ff */
[----:B------:R-:W-:Y:S01]  /*71f0*/  SGXT.U32 R77, R77, 0x1 ;  /* 0x000000014d4d781a */ /* 0x000fe20000000000 */
[----:B------:R-:W-:Y:S01]  /*7200*/  FADD R73, R4, -1 ;  /* 0xbf80000004497421 */ /* 0x000fe20000000000 */
[----:B------:R-:W-:Y:S01]  /*7210*/  @P0 FMUL R160, R160, 0.25 ;  /* 0x3e800000a0a00820 */ /* 0x000fe20000400000 */
[----:B------:R-:W1:Y:S02]  /*7220*/  @!P6 SYNCS.CCTL.IV [UR63+0xa000] ;  /* 0x00a00000ff00e9b1 */ /* 0x000e64000800003f */
[----:B-1----:R-:W-:Y:S01]  /*7230*/  BAR.SYNC.DEFER_BLOCKING 0x0 ;  /* 0x0000000000007b1d */ /* 0x002fe20000010000 */
[C---:B------:R-:W-:Y:S01]  /*7240*/  FFMA.FTZ R4, R73.reuse, R6, -0.16845393180847167969 ;  /* 0xbe2c7f3049047423 */ /* 0x040fe20000010006 */
[----:B------:R-:W-:Y:S01]  /*7250*/  IMAD R6, R70, 0x10, R71 ;  /* 0x0000001046067824 */ /* 0x000fe200078e0247 */
[----:B------:R-:W-:Y:S01]  /*7260*/  I2FP.F32.S32 R71, R72 ;  /* 0x0000004800477245 */ /* 0x000fe20000201400 */
[----:B------:R-:W-:Y:S01]  /*7270*/  @!P2 FMUL R160, R160, 16777216 ;  /* 0x4b800000a0a0a820 */ /* 0x000fe20000400000 */
[----:B------:R-:W-:Y:S01]  /*7280*/  FFMA.FTZ R4, R73, R4, 0.1716887056827545166 ;  /* 0x3e2fcf2a49047423 */ /* 0x000fe20000010004 */
[----:B------:R-:W-:-:S02]  /*7290*/  LOP3.LUT R72, R75, 0x30, RZ, 0xc0, !PT ;  /* 0x000000304b487812 */ /* 0x000fc400078ec0ff */
[----:B------:R-:W1:Y:S01]  /*72a0*/  LDC R70, c[0x0][0x3e8] ;  /* 0x0000fa00ff467b82 */ /* 0x000e620000000800 */
[----:B------:R-:W-:Y:S01]  /*72b0*/  LEA R69, R69, R6, 0x3 ;  /* 0x0000000645457211 */ /* 0x000fe200078e18ff */
[----:B------:R-:W-:Y:S01]  /*72c0*/  FFMA.FTZ R4, R73, R4, -0.17900948226451873779 ;  /* 0xbe374e4349047423 */ /* 0x000fe20000010004 */
[----:B------:R-:W-:Y:S01]  /*72d0*/  FFMA.FTZ R71, R71, 1.1920928955078125e-07, R0 ;  /* 0x3400000047477823 */ /* 0x000fe20000010000 */
[----:B------:R-:W-:Y:S01]  /*72e0*/  ISETP.GE.U32.AND P1, PT, R105, 0x7f800000, PT ;  /* 0x7f8000006900780c */ /* 0x000fe20003f26070 */
[----:B0-----:R-:W-:Y:S01]  /*72f0*/  UIMAD UR4, UR9, UR4, URZ ;  /* 0x00000004090472a4 */ /* 0x001fe2000f8e02ff */
[C---:B------:R-:W-:Y:S01]  /*7300*/  FFMA.FTZ R4, R73.reuse, R4, 0.20512372255325317383 ;  /* 0x3e520bf449047423 */ /* 0x040fe20000010004 */
[----:B------:R-:W-:Y:S02]  /*7310*/  SHF.L.U32 R68, R68, 0x4, RZ ;  /* 0x0000000444447819 */ /* 0x000fe400000006ff */
[----:B------:R-:W-:Y:S01]  /*7320*/  USHF.L.U32 UR6, UR4, 0x1, URZ ;  /* 0x0000000104067899 */ /* 0x000fe200080006ff */
[----:B------:R-:W-:Y:S01]  /*7330*/  FFMA.FTZ R4, R73, R4, -0.24046532809734344482 ;  /* 0xbe763c8b49047423 */ /* 0x000fe20000010004 */
[----:B------:R-:W-:-:S03]  /*7340*/  LOP3.LUT R68, R68, 0xf0, RZ, 0xc0, !PT ;  /* 0x000000f044447812 */ /* 0x000fc600078ec0ff */
[C---:B------:R-:W-:Y:S01]  /*7350*/  FFMA.FTZ R4, R73.reuse, R4, 0.28857114911079406738 ;  /* 0x3e93bf9949047423 */ /* 0x040fe20000010004 */
[----:B------:R-:W0:Y:S03]  /*7360*/  @!P6 SYNCS.CCTL.IV [UR63+0xa008] ;  /* 0x00a00800ff00e9b1 */ /* 0x000e26000800003f */
[C---:B------:R-:W-:Y:S01]  /*7370*/  FFMA.FTZ R74, R73.reuse, R4, -0.36067417263984680176 ;  /* 0xbeb8aa49494a7423 */ /* 0x040fe20000010004 */
[----:B------:R-:W-:Y:S01]  /*7380*/  @P1 IMAD.MOV.U32 R104, RZ, RZ, 0x7f800000 ;  /* 0x7f800000ff681424 */ /* 0x000fe200078e00ff */
[----:B------:R-:W-:Y:S01]  /*7390*/  LDTM.16dp32bit_t0_t15.x64 R4, tmem[UR66] ;  /* 0x00000042000479ee */ /* 0x000fe20008b00000 */
[----:B------:R-:W2:Y:S01]  /*73a0*/  LDTM.16dp32bit_t16_t31.x64 R4, tmem[UR66+0x40] ;  /* 0x00004042000479ee */ /* 0x000ea20008b20000 */
[----:B------:R-:W-:Y:S01]  /*73b0*/  NOP ;  /* 0x0000000000007918 */ /* 0x000fe20000000000 */
[----:B------:R-:W-:Y:S01]  /*73c0*/  FFMA.FTZ R74, R73, R74, 0.48089820146560668945 ;  /* 0x3ef6384a494a7423 */ /* 0x000fe2000001004a */
[----:B-1----:R-:W-:Y:S01]  /*73d0*/  IMAD R75, R77, R70, RZ ;  /* 0x000000464d4b7224 */ /* 0x002fe200078e02ff */
[----:B------:R-:W-:-:S02]  /*73e0*/  LOP3.LUT R77, R76, 0xc0, RZ, 0xc0, !PT ;  /* 0x000000c04c4d7812 */ /* 0x000fc400078ec0ff */
[----:B------:R-:W-:Y:S02]  /*73f0*/  FFMA.FTZ R74, R73, R74, -0.72134751081466674805 ;  /* 0xbf38aa3b494a7423 */ /* 0x000fe4000001004a */
[----:B------:R-:W-:Y:S02]  /*7400*/  IADD3 R0, PT, PT, R77, UR63, R72 ;  /* 0x0000003f4d007c10 */ /* 0x000fe4000fffe048 */
[C---:B------:R-:W-:Y:S01]  /*7410*/  FMUL R74, R73.reuse, R74 ;  /* 0x0000004a494a7220 */ /* 0x040fe20000400000 */
[----:B------:R1:W3:Y:S03]  /*7420*/  MUFU.RCP R72, R160 ;  /* 0x000000a000487308 */ /* 0x0002e60000001000 */
[----:B------:R-:W-:-:S04]  /*7430*/  FMUL R74, R73, R74 ;  /* 0x0000004a494a7220 */ /* 0x000fc80000400000 */
[----:B------:R-:W-:Y:S01]  /*7440*/  FFMA.FTZ R74, R73, 1.4426950216293334961, R74 ;  /* 0x3fb8aa3b494a7823 */ /* 0x000fe2000001004a */
[C---:B------:R-:W-:Y:S01]  /*7450*/  IMAD R73, R70.reuse, 0x2, R75 ;  /* 0x0000000246497824 */ /* 0x040fe200078e024b */
[----:B-1----:R-:W1:Y:S02]  /*7460*/  LDC.64 R160, c[0x0][0x398] ;  /* 0x0000e600ffa07b82 */ /* 0x002e640000000a00 */
[----:B------:R-:W-:Y:S01]  /*7470*/  FADD R71, R71, R74 ;  /* 0x0000004a47477221 */ /* 0x000fe20000000000 */
[----:B------:R-:W-:Y:S02]  /*7480*/  IMAD R77, R70, 0x2, R73 ;  /* 0x00000002464d7824 */ /* 0x000fe400078e0249 */
[----:B--2---:R-:W-:Y:S01]  /*7490*/  @P0 FMUL R24, R24, 0.25 ;  /* 0x3e80000018180820 */ /* 0x004fe20000400000 */
[----:B------:R-:W-:Y:S01]  /*74a0*/  @P0 FMUL R53, R53, 0.25 ;  /* 0x3e80000035350820 */ /* 0x000fe20000400000 */
[----:B------:R-:W-:Y:S01]  /*74b0*/  @P0 FMUL R25, R25, 0.25 ;  /* 0x3e80000019190820 */ /* 0x000fe20000400000 */
[----:B------:R-:W-:-:S02]  /*74c0*/  IMAD R79, R70, 0x2, R77 ;  /* 0x00000002464f7824 */ /* 0x000fc400078e024d */
[----:B------:R-:W-:Y:S01]  /*74d0*/  @!P2 FMUL R24, R24, 16777216 ;  /* 0x4b8000001818a820 */ /* 0x000fe20000400000 */
[----:B------:R-:W-:Y:S01]  /*74e0*/  @!P2 FMUL R53, R53, 16777216 ;  /* 0x4b8000003535a820 */ /* 0x000fe20000400000 */
[----:B------:R-:W-:Y:S01]  /*74f0*/  @P0 FMUL R55, R55, 0.25 ;  /* 0x3e80000037370820 */ /* 0x000fe20000400000 */
[----:B------:R-:W-:Y:S01]  /*7500*/  @P0 FMUL R22, R22, 0.25 ;  /* 0x3e80000016160820 */ /* 0x000fe20000400000 */
[C---:B---3--:R-:W-:Y:S01]  /*7510*/  FMUL R80, R72.reuse, R24 ;  /* 0x0000001848507220 */ /* 0x048fe20000400000 */
[----:B------:R-:W-:Y:S01]  /*7520*/  @!P2 FMUL R25, R25, 16777216 ;  /* 0x4b8000001919a820 */ /* 0x000fe20000400000 */
[----:B------:R-:W-:Y:S01]  /*7530*/  FMUL R24, R72, R53 ;  /* 0x0000003548187220 */ /* 0x000fe20000400000 */
[----:B------:R-:W-:Y:S01]  /*7540*/  @P0 FMUL R57, R57, 0.25 ;  /* 0x3e80000039390820 */ /* 0x000fe20000400000 */
[----:B------:R-:W-:Y:S01]  /*7550*/  @!P2 FMUL R55, R55, 16777216 ;  /* 0x4b8000003737a820 */ /* 0x000fe20000400000 */
[----:B------:R-:W-:Y:S01]  /*7560*/  LEA R53, R70, R79, 0x1 ;  /* 0x0000004f46357211 */ /* 0x000fe200078e08ff */
[----:B------:R-:W-:Y:S01]  /*7570*/  @P0 FMUL R27, R27, 0.25 ;  /* 0x3e8000001b1b0820 */ /* 0x000fe20000400000 */
[----:B------:R-:W-:Y:S01]  /*7580*/  @!P2 FMUL R22, R22, 16777216 ;  /* 0x4b8000001616a820 */ /* 0x000fe20000400000 */
[C---:B------:R-:W-:Y:S01]  /*7590*/  FMUL R82, R72.reuse, R25 ;  /* 0x0000001948527220 */ /* 0x040fe20000400000 */
[----:B------:R-:W-:Y:S01]  /*75a0*/  @P0 FMUL R59, R59, 0.25 ;  /* 0x3e8000003b3b0820 */ /* 0x000fe20000400000 */
[----:B------:R-:W-:Y:S01]  /*75b0*/  @!P2 FMUL R57, R57, 16777216 ;  /* 0x4b8000003939a820 */ /* 0x000fe20000400000 */
[----:B------:R-:W-:Y:S01]  /*75c0*/  FMUL R25, R72, R55 ;  /* 0x0000003748197220 */ /* 0x000fe20000400000 */
[----:B------:R-:W-:-:S02]  /*75d0*/  IMAD R55, R70, 0x2, R53 ;  /* 0x0000000246377824 */ /* 0x000fc400078e0235 */
[----:B------:R-:W-:Y:S01]  /*75e0*/  @P0 FMUL R28, R28, 0.25 ;  /* 0x3e8000001c1c0820 */ /* 0x000fe20000400000 */
[----:B------:R-:W-:Y:S01]  /*75f0*/  @!P2 FMUL R27, R27, 16777216 ;  /* 0x4b8000001b1ba820 */ /* 0x000fe20000400000 */
[C---:B------:R-:W-:Y:S01]  /*7600*/  FMUL R78, R72.reuse, R22 ;  /* 0x00000016484e7220 */ /* 0x040fe20000400000 */
[----:B------:R-:W-:Y:S01]  /*7610*/  @P0 FMUL R61, R61, 0.25 ;  /* 0x3e8000003d3d0820 */ /* 0x000fe20000400000 */
[----:B------:R-:W-:Y:S01]  /*7620*/  @!P2 FMUL R59, R59, 16777216 ;  /* 0x4b8000003b3ba820 */ /* 0x000fe20000400000 */
[----:B------:R-:W-:Y:S01]  /*7630*/  FMUL R22, R72, R57 ;  /* 0x0000003948167220 */ /* 0x000fe20000400000 */
[----:B------:R-:W-:Y:S02]  /*7640*/  IMAD R57, R70, 0x2, R55 ;  /* 0x0000000246397824 */ /* 0x000fe400078e0237 */
        /* <DEDUP_REMOVED lines=14> */
[----:B------:R-:W-:Y:S01]  /*7730*/  @!P2 FMUL R32, R32, 16777216 ;  /* 0x4b8000002020a820 */ /* 0x000fe20000400000 */
[C---:B------:R-:W-:Y:S01]  /*7740*/  FMUL R91, R72.reuse, R31 ;  /* 0x0000001f485b7220 */ /* 0x040fe20000400000 */
[----:B------:R-:W-:Y:S01]  /*7750*/  @P0 FMUL R11, R11, 0.25 ;  /* 0x3e8000000b0b0820 */ /* 0x000fe20000400000 */
[----:B------:R-:W-:Y:S01]  /*7760*/  @P0 FMUL R35, R35, 0.25 ;  /* 0x3e80000023230820 */ /* 0x000fe20000400000 */
[----:B------:R-:W-:Y:S01]  /*7770*/  @!P2 FMUL R65, R65, 16777216 ;  /* 0x4b8000004141a820 */ /* 0x000fe20000400000 */
[----:B------:R-:W-:Y:S01]  /*7780*/  FMUL R31, R72, R63 ;  /* 0x0000003f481f7220 */ /* 0x000fe20000400000 */
[----:B------:R-:W-:Y:S01]  /*7790*/  @P0 FMUL R4, R4, 0.25 ;  /* 0x3e80000004040820 */ /* 0x000fe20000400000 */
[----:B------:R-:W-:Y:S01]  /*77a0*/  @P0 FMUL R6, R6, 0.25 ;  /* 0x3e80000006060820 */ /* 0x000fe20000400000 */
[----:B------:R-:W-:Y:S01]  /*77b0*/  @P0 FMUL R14, R14, 0.25 ;  /* 0x3e8000000e0e0820 */ /* 0x000fe20000400000 */
[----:B------:R-:W-:Y:S01]  /*77c0*/  @P0 FMUL R67, R67, 0.25 ;  /* 0x3e80000043430820 */ /* 0x000fe20000400000 */
[----:B------:R-:W-:-:S02]  /*77d0*/  IMAD R63, R70, 0x2, R61 ;  /* 0x00000002463f7824 */ /* 0x000fc400078e023d */
[----:B------:R-:W-:Y:S01]  /*77e0*/  @P0 FMUL R5, R5, 0.25 ;  /* 0x3e80000005050820 */ /* 0x000fe20000400000 */
[----:B------:R-:W-:Y:S01]  /*77f0*/  @P0 FMUL R7, R7, 0.25 ;  /* 0x3e80000007070820 */ /* 0x000fe20000400000 */
[----:B------:R-:W-:Y:S01]  /*7800*/  @P0 FMUL R15, R15, 0.25 ;  /* 0x3e8000000f0f0820 */ /* 0x000fe20000400000 */
[----:B------:R-:W-:Y:S01]  /*7810*/  @P0 FMUL R8, R8, 0.25 ;  /* 0x3e80000008080820 */ /* 0x000fe20000400000 */
[----:B------:R-:W-:Y:S01]  /*7820*/  @P0 FMUL R10, R10, 0.25 ;  /* 0x3e8000000a0a0820 */ /* 0x000fe20000400000 */
[----:B------:R-:W-:Y:S01]  /*7830*/  @P0 FMUL R12, R12, 0.25 ;  /* 0x3e8000000c0c0820 */ /* 0x000fe20000400000 */
[----:B------:R-:W-:Y:S01]  /*7840*/  @P0 FMUL R18, R18, 0.25 ;  /* 0x3e80000012120820 */ /* 0x000fe20000400000 */
[----:B------:R-:W-:Y:S01]  /*7850*/  FMUL R88, R72, R32 ;  /* 0x0000002048587220 */ /* 0x000fe20000400000 */
[----:B------:R-:W-:Y:S01]  /*7860*/  @P0 FMUL R9, R9, 0.25 ;  /* 0x3e80000009090820 */ /* 0x000fe20000400000 */
[----:B------:R-:W-:Y:S01]  /*7870*/  @P0 FMUL R13, R13, 0.25 ;  /* 0x3e8000000d0d0820 */ /* 0x000fe20000400000 */
[----:B------:R-:W-:Y:S01]  /*7880*/  @P0 FMUL R16, R16, 0.25 ;  /* 0x3e80000010100820 */ /* 0x000fe20000400000 */
[----:B------:R-:W-:Y:S01]  /*7890*/  @P0 FMUL R17, R17, 0.25 ;  /* 0x3e80000011110820 */ /* 0x000fe20000400000 */
[----:B------:R-:W-:Y:S01]  /*78a0*/  @P0 FMUL R19, R19, 0.25 ;  /* 0x3e80000013130820 */ /* 0x000fe20000400000 */
[----:B------:R-:W-:Y:S01]  /*78b0*/  @!P2 FMUL R11, R11, 16777216 ;  /* 0x4b8000000b0ba820 */ /* 0x000fe20000400000 */
[----:B------:R-:W-:Y:S01]  /*78c0*/  @!P2 FMUL R35, R35, 16777216 ;  /* 0x4b8000002323a820 */ /* 0x000fe20000400000 */
[----:B------:R-:W-:Y:S01]  /*78d0*/  FMUL R32, R72, R65 ;  /* 0x0000004148207220 */ /* 0x000fe20000400000 */
[----:B------:R-:W-:Y:S01]  /*78e0*/  @P0 FMUL R21, R21, 0.25 ;  /* 0x3e80000015150820 */ /* 0x000fe20000400000 */
[----:B------:R-:W-:Y:S01]  /*78f0*/  @P0 FMUL R23, R23, 0.25 ;  /* 0x3e80000017170820 */ /* 0x000fe20000400000 */
[----:B------:R-:W-:Y:S01]  /*7900*/  @!P2 FMUL R4, R4, 16777216 ;  /* 0x4b8000000404a820 */ /* 0x000fe20000400000 */
[----:B------:R-:W-:Y:S01]  /*7910*/  @!P2 FMUL R6, R6, 16777216 ;  /* 0x4b8000000606a820 */ /* 0x000fe20000400000 */
[----:B------:R-:W-:Y:S01]  /*7920*/  @!P2 FMUL R14, R14, 16777216 ;  /* 0x4b8000000e0ea820 */ /* 0x000fe20000400000 */
[----:B------:R-:W-:Y:S01]  /*7930*/  @!P2 FMUL R67, R67, 16777216 ;  /* 0x4b8000004343a820 */ /* 0x000fe20000400000 */
[----:B------:R-:W-:-:S02]  /*7940*/  IMAD R65, R70, 0x2, R63 ;  /* 0x0000000246417824 */ /* 0x000fc400078e023f */
[----:B------:R-:W-:Y:S01]  /*7950*/  @!P2 FMUL R5, R5, 16777216 ;  /* 0x4b8000000505a820 */ /* 0x000fe20000400000 */
        /* <DEDUP_REMOVED lines=11> */
[C---:B------:R-:W-:Y:S01]  /*7a10*/  FMUL R74, R72.reuse, R11 ;  /* 0x0000000b484a7220 */ /* 0x040fe20000400000 */
[----:B------:R-:W-:Y:S01]  /*7a20*/  FMUL R95, R72, R35 ;  /* 0x00000023485f7220 */ /* 0x000fe20000400000 */
[----:B------:R-:W-:Y:S01]  /*7a30*/  @P0 FMUL R26, R26, 0.25 ;  /* 0x3e8000001a1a0820 */ /* 0x000fe20000400000 */
[----:B------:R-:W-:Y:S01]  /*7a40*/  @P0 FMUL R36, R36, 0.25 ;  /* 0x3e80000024240820 */ /* 0x000fe20000400000 */
[----:B------:R-:W-:Y:S01]  /*7a50*/  @!P2 FMUL R21, R21, 16777216 ;  /* 0x4b8000001515a820 */ /* 0x000fe20000400000 */
[----:B------:R-:W-:Y:S01]  /*7a60*/  @!P2 FMUL R23, R23, 16777216 ;  /* 0x4b8000001717a820 */ /* 0x000fe20000400000 */
[C---:B------:R-:W-:Y:S01]  /*7a70*/  FMUL R4, R72.reuse, R4 ;  /* 0x0000000448047220 */ /* 0x040fe20000400000 */
[C---:B------:R-:W-:Y:S01]  /*7a80*/  FMUL R81, R72.reuse, R6 ;  /* 0x0000000648517220 */ /* 0x040fe20000400000 */
[C---:B------:R-:W-:Y:S01]  /*7a90*/  FMUL R11, R72.reuse, R14 ;  /* 0x0000000e480b7220 */ /* 0x040fe20000400000 */
[C---:B------:R-:W-:Y:S01]  /*7aa0*/  FMUL R35, R72.reuse, R67 ;  /* 0x0000004348237220 */ /* 0x040fe20000400000 */
[C---:B------:R-:W-:Y:S01]  /*7ab0*/  FMUL R5, R72.reuse, R5 ;  /* 0x0000000548057220 */ /* 0x040fe20000400000 */
[C---:B------:R-:W-:Y:S01]  /*7ac0*/  FMUL R6, R72.reuse, R7 ;  /* 0x0000000748067220 */ /* 0x040fe20000400000 */
[----:B------:R-:W-:Y:S01]  /*7ad0*/  FMUL R14, R72, R15 ;  /* 0x0000000f480e7220 */ /* 0x000fe20000400000 */
[----:B------:R-:W-:Y:S01]  /*7ae0*/  LEA R67, R70, R65, 0x1 ;  /* 0x0000004146437211 */ /* 0x000fe200078e08ff */
        /* <DEDUP_REMOVED lines=8> */
[----:B------:R-:W-:Y:S01]  /*7b70*/  FMUL R18, R72, R19 ;  /* 0x0000001348127220 */ /* 0x000fe20000400000 */
[----:B------:R-:W-:Y:S01]  /*7b80*/  @!P2 FMUL R26, R26, 16777216 ;  /* 0x4b8000001a1aa820 */ /* 0x000fe20000400000 */
[----:B------:R-:W-:Y:S01]  /*7b90*/  @!P2 FMUL R36, R36, 16777216 ;  /* 0x4b8000002424a820 */ /* 0x000fe20000400000 */
[C---:B------:R-:W-:Y:S01]  /*7ba0*/  FMUL R76, R72.reuse, R21 ;  /* 0x00000015484c7220 */ /* 0x040fe20000400000 */
[----:B------:R-:W-:Y:S01]  /*7bb0*/  FMUL R83, R72, R23 ;  /* 0x0000001748537220 */ /* 0x000fe20000400000 */
[----:B------:R-:W-:Y:S01]  /*7bc0*/  F2FP.F16.F32.PACK_AB R4, R81, R4 ;  /* 0x000000045104723e */ /* 0x000fe200000000ff */
[----:B------:R-:W-:Y:S01]  /*7bd0*/  IMAD R81, R70, 0x2, R67 ;  /* 0x0000000246517824 */ /* 0x000fe200078e0243 */
[----:B------:R-:W-:Y:S01]  /*7be0*/  F2FP.F16.F32.PACK_AB R8, R6, R5 ;  /* 0x000000050608723e */ /* 0x000fe200000000ff */
[----:B------:R-:W-:Y:S01]  /*7bf0*/  @P0 FMUL R30, R30, 0.25 ;  /* 0x3e8000001e1e0820 */ /* 0x000fe20000400000 */
[----:B------:R-:W-:Y:S01]  /*7c00*/  F2FP.F16.F32.PACK_AB R5, R10, R7 ;  /* 0x000000070a05723e */ /* 0x000fe200000000ff */
[----:B------:R-:W-:Y:S01]  /*7c10*/  @P0 FMUL R37, R37, 0.25 ;  /* 0x3e80000025250820 */ /* 0x000fe20000400000 */
[----:B------:R-:W-:Y:S01]  /*7c20*/  F2FP.F16.F32.PACK_AB R6, R11, R12 ;  /* 0x0000000c0b06723e */ /* 0x000fe200000000ff */
[C---:B------:R-:W-:Y:S01]  /*7c30*/  FMUL R85, R72.reuse, R26 ;  /* 0x0000001a48557220 */ /* 0x040fe20000400000 */
[----:B------:R-:W-:Y:S01]  /*7c40*/  FMUL R92, R72, R36 ;  /* 0x00000024485c7220 */ /* 0x000fe20000400000 */
[----:B------:R-:W-:Y:S01]  /*7c50*/  F2FP.F16.F32.PACK_AB R9, R74, R9 ;  /* 0x000000094a09723e */ /* 0x000fe200000000ff */
[----:B------:R-:W-:Y:S01]  /*7c60*/  @!P2 FMUL R30, R30, 16777216 ;  /* 0x4b8000001e1ea820 */ /* 0x000fe20000400000 */
[----:B------:R-:W-:Y:S01]  /*7c70*/  F2FP.F16.F32.PACK_AB R10, R14, R13 ;  /* 0x0000000d0e0a723e */ /* 0x000fe200000000ff */
[----:B------:R-:W-:Y:S01]  /*7c80*/  @!P2 FMUL R37, R37, 16777216 ;  /* 0x4b8000002525a820 */ /* 0x000fe20000400000 */
[----:B------:R-:W-:Y:S01]  /*7c90*/  F2FP.F16.F32.PACK_AB R7, R15, R16 ;  /* 0x000000100f07723e */ /* 0x000fe200000000ff */
[----:B------:R-:W-:Y:S01]  /*7ca0*/  @P0 FMUL R29, R29, 0.25 ;  /* 0x3e8000001d1d0820 */ /* 0x000fe20000400000 */
[----:B------:R-:W-:Y:S01]  /*7cb0*/  F2FP.F16.F32.PACK_AB R11, R18, R17 ;  /* 0x00000011120b723e */ /* 0x000fe200000000ff */
[----:B------:R-:W-:Y:S01]  /*7cc0*/  FMUL R89, R72, R30 ;  /* 0x0000001e48597220 */ /* 0x000fe20000400000 */
[----:B------:R-:W-:Y:S01]  /*7cd0*/  F2FP.F16.F32.PACK_AB R36, R83, R76 ;  /* 0x0000004c5324723e */ /* 0x000fe200000000ff */
[----:B------:R-:W-:Y:S01]  /*7ce0*/  IMAD R83, R70, 0x2, R81 ;  /* 0x0000000246537824 */ /* 0x000fe200078e0251 */
[----:B0-----:R-:W-:Y:S01]  /*7cf0*/  STS.128 [R69], R4 ;  /* 0x0000000445007388 */ /* 0x001fe20000000c00 */
[----:B------:R-:W-:Y:S01]  /*7d00*/  F2FP.F16.F32.PACK_AB R13, R85, R80 ;  /* 0x00000050550d723e */ /* 0x000fe200000000ff */
[----:B------:R-:W-:Y:S01]  /*7d10*/  FMUL R94, R72, R37 ;  /* 0x00000025485e7220 */ /* 0x000fe20000400000 */
[----:B------:R-:W-:Y:S01]  /*7d20*/  IMAD R85, R70, 0x2, R83 ;  /* 0x0000000246557824 */ /* 0x000fe200078e0253 */
[----:B------:R-:W-:Y:S01]  /*7d30*/  STS.128 [R69+0x400], R8 ;  /* 0x0004000845007388 */ /* 0x000fe20000000c00 */
[----:B------:R-:W-:Y:S01]  /*7d40*/  @P0 FMUL R38, R38, 0.25 ;  /* 0x3e80000026260820 */ /* 0x000fe20000400000 */
[----:B------:R-:W-:Y:S01]  /*7d50*/  @!P2 FMUL R29, R29, 16777216 ;  /* 0x4b8000001d1da820 */ /* 0x000fe20000400000 */
[----:B------:R-:W-:Y:S01]  /*7d60*/  F2FP.F16.F32.PACK_AB R37, R87, R82 ;  /* 0x000000525725723e */ /* 0x000fe200000000ff */
[----:B------:R-:W-:Y:S01]  /*7d70*/  @P0 FMUL R34, R34, 0.25 ;  /* 0x3e80000022220820 */ /* 0x000fe20000400000 */
[----:B------:R-:W-:-:S02]  /*7d80*/  IMAD R87, R70, 0x2, R85 ;  /* 0x0000000246577824 */ /* 0x000fc400078e0255 */
[----:B------:R-:W-:Y:S01]  /*7d90*/  @!P2 FMUL R38, R38, 16777216 ;  /* 0x4b8000002626a820 */ /* 0x000fe20000400000 */
[----:B------:R-:W-:Y:S01]  /*7da0*/  FMUL R86, R72, R29 ;  /* 0x0000001d48567220 */ /* 0x000fe20000400000 */
[----:B------:R-:W-:Y:S01]  /*7db0*/  F2FP.F16.F32.PACK_AB R14, R89, R84 ;  /* 0x00000054590e723e */ /* 0x000fe200000000ff */
[----:B------:R-:W-:Y:S01]  /*7dc0*/  @P0 FMUL R33, R33, 0.25 ;  /* 0x3e80000021210820 */ /* 0x000fe20000400000 */
[----:B------:R-:W-:Y:S01]  /*7dd0*/  @!P2 FMUL R34, R34, 16777216 ;  /* 0x4b8000002222a820 */ /* 0x000fe20000400000 */
[----:B------:R-:W-:Y:S02]  /*7de0*/  IMAD R89, R70, 0x2, R87 ;  /* 0x0000000246597824 */ /* 0x000fe400078e0257 */
[----:B------:R-:W-:Y:S01]  /*7df0*/  @P0 FMUL R20, R20, 0.25 ;  /* 0x3e80000014140820 */ /* 0x000fe20000400000 */
[----:B------:R-:W-:Y:S01]  /*7e00*/  FMUL R97, R72, R38 ;  /* 0x0000002648617220 */ /* 0x000fe20000400000 */
[----:B------:R-:W-:Y:S01]  /*7e10*/  @P0 FMUL R39, R39, 0.25 ;  /* 0x3e80000027270820 */ /* 0x000fe20000400000 */
        /* <DEDUP_REMOVED lines=20> */
[----:B------:R-:W-:Y:S01]  /*7f60*/  @!P2 FMUL R33, R33, 16777216 ;  /* 0x4b8000002121a820 */ /* 0x000fe20000400000 */
[----:B------:R-:W-:Y:S01]  /*7f70*/  FMUL R93, R72, R34 ;  /* 0x00000022485d7220 */ /* 0x000fe20000400000 */
[----:B------:R-:W-:Y:S01]  /*7f80*/  @P1 FFMA.FTZ R71, R105, R104, +INF ;  /* 0x7f80000069471423 */ /* 0x000fe20000010068 */
[----:B------:R-:W-:Y:S01]  /*7f90*/  F2FP.F16.F32.PACK_AB R38, R91, R86 ;  /* 0x000000565b26723e */ /* 0x000fe200000000ff */
[----:B------:R-:W-:Y:S01]  /*7fa0*/  @!P2 FMUL R20, R20, 16777216 ;  /* 0x4b8000001414a820 */ /* 0x000fe20000400000 */
[----:B------:R-:W-:Y:S01]  /*7fb0*/  FSETP.NEU.AND P0, PT, R105, RZ, PT ;  /* 0x000000ff6900720b */ /* 0x000fe20003f0d000 */
[----:B------:R-:W-:Y:S01]  /*7fc0*/  @!P2 FMUL R39, R39, 16777216 ;  /* 0x4b8000002727a820 */ /* 0x000fe20000400000 */
[----:B------:R-:W-:Y:S01]  /*7fd0*/  LEA R91, R70, R89, 0x1 ;  /* 0x00000059465b7211 */ /* 0x000fe200078e08ff */
[----:B------:R-:W-:Y:S01]  /*7fe0*/  FMUL R90, R72, R33 ;  /* 0x00000021485a7220 */ /* 0x000fe20000400000 */
[----:B------:R-:W-:Y:S01]  /*7ff0*/  FSEL R12, R71, -INF , P0 ;  /* 0xff800000470c7808 */ /* 0x000fe20000000000 */
[----:B------:R-:W-:Y:S01]  /*8000*/  @!P2 FMUL R42, R42, 16777216 ;  /* 0x4b8000002a2aa820 */ /* 0x000fe20000400000 */
[----:B------:R-:W-:Y:S01]  /*8010*/  F2FP.F16.F32.PACK_AB R15, R93, R88 ;  /* 0x000000585d0f723e */ /* 0x000fe200000000ff */
[----:B------:R-:W-:Y:S01]  /*8020*/  FMUL R19, R72, R20 ;  /* 0x0000001448137220 */ /* 0x000fe20000400000 */
[----:B------:R-:W-:-:S02]  /*8030*/  IMAD R93, R70, 0x2, R91 ;  /* 0x00000002465d7824 */ /* 0x000fc400078e025b */
[----:B------:R-:W-:Y:S01]  /*8040*/  @!P2 FMUL R43, R43, 16777216 ;  /* 0x4b8000002b2ba820 */ /* 0x000fe20000400000 */
[----:B------:R-:W-:Y:S01]  /*8050*/  LEA R71, R3, UR63, 0x4 ;  /* 0x0000003f03477c11 */ /* 0x000fe2000f8e20ff */
[----:B------:R-:W-:Y:S01]  /*8060*/  BAR.SYNC.DEFER_BLOCKING 0x0 ;  /* 0x0000000000007b1d */ /* 0x000fe20000010000 */
[----:B------:R-:W-:Y:S01]  /*8070*/  @!P2 FMUL R44, R44, 16777216 ;  /* 0x4b8000002c2ca820 */ /* 0x000fe20000400000 */
[C---:B------:R-:W-:Y:S01]  /*8080*/  FMUL R99, R72.reuse, R39 ;  /* 0x0000002748637220 */ /* 0x040fe20000400000 */
[----:B------:R-:W-:Y:S01]  /*8090*/  F2FP.F16.F32.PACK_AB R39, R95, R90 ;  /* 0x0000005a5f27723e */ /* 0x000fe200000000ff */
[----:B------:R-:W-:Y:S01]  /*80a0*/  FMUL R101, R72, R42 ;  /* 0x0000002a48657220 */ /* 0x000fe20000400000 */
[----:B------:R-:W-:Y:S01]  /*80b0*/  FFMA R189, R12, 0.69314718246459960938, R189 ;  /* 0x3f3172180cbd7823 */ /* 0x000fe200000000bd */
[----:B------:R-:W-:Y:S02]  /*80c0*/  IMAD R95, R70, 0x2, R93 ;  /* 0x00000002465f7824 */ /* 0x000fe400078e025d */
[----:B------:R-:W-:Y:S01]  /*80d0*/  FMUL R42, R72, R43 ;  /* 0x0000002b482a7220 */ /* 0x000fe20000400000 */
[----:B------:R-:W-:Y:S01]  /*80e0*/  F2FP.F16.F32.PACK_AB R12, R78, R19 ;  /* 0x000000134e0c723e */ /* 0x000fe200000000ff */
[----:B------:R-:W-:Y:S01]  /*80f0*/  @!P2 FMUL R48, R48, 16777216 ;  /* 0x4b8000003030a820 */ /* 0x000fe20000400000 */
[----:B------:R-:W-:Y:S01]  /*8100*/  FMUL R43, R72, R44 ;  /* 0x0000002c482b7220 */ /* 0x000fe20000400000 */
[----:B------:R-:W-:Y:S01]  /*8110*/  @!P2 FMUL R40, R40, 16777216 ;  /* 0x4b8000002828a820 */ /* 0x000fe20000400000 */
[----:B------:R-:W-:Y:S01]  /*8120*/  F2FP.F16.F32.PACK_AB R44, R97, R92 ;  /* 0x0000005c612c723e */ /* 0x000fe200000000ff */
[----:B------:R-:W-:-:S02]  /*8130*/  IMAD R97, R70, 0x2, R95 ;  /* 0x0000000246617824 */ /* 0x000fc400078e025f */
[C---:B------:R-:W-:Y:S01]  /*8140*/  FMUL R100, R72.reuse, R48 ;  /* 0x0000003048647220 */ /* 0x040fe20000400000 */
[----:B------:R-:W-:Y:S01]  /*8150*/  @!P2 FMUL R45, R45, 16777216 ;  /* 0x4b8000002d2da820 */ /* 0x000fe20000400000 */
[----:B------:R-:W-:Y:S01]  /*8160*/  @!P2 FMUL R47, R47, 16777216 ;  /* 0x4b8000002f2fa820 */ /* 0x000fe20000400000 */
[----:B------:R-:W-:Y:S01]  /*8170*/  FMUL R96, R72, R40 ;  /* 0x0000002848607220 */ /* 0x000fe20000400000 */
[----:B------:R-:W-:Y:S01]  /*8180*/  F2FP.F16.F32.PACK_AB R48, R99, R94 ;  /* 0x0000005e6330723e */ /* 0x000fe200000000ff */
[----:B------:R-:W-:Y:S01]  /*8190*/  @!P2 FMUL R50, R50, 16777216 ;  /* 0x4b8000003232a820 */ /* 0x000fe20000400000 */
[----:B------:R-:W-:Y:S02]  /*81a0*/  IMAD R99, R70, 0x2, R97 ;  /* 0x0000000246637824 */ /* 0x000fe400078e0261 */
[C---:B------:R-:W-:Y:S01]  /*81b0*/  FMUL R98, R72.reuse, R45 ;  /* 0x0000002d48627220 */ /* 0x040fe20000400000 */
[C---:B------:R-:W-:Y:S01]  /*81c0*/  FMUL R47, R72.reuse, R47 ;  /* 0x0000002f482f7220 */ /* 0x040fe20000400000 */
[----:B------:R-:W-:Y:S01]  /*81d0*/  FMUL R103, R72, R50 ;  /* 0x0000003248677220 */ /* 0x000fe20000400000 */
[----:B------:R-:W0:Y:S01]  /*81e0*/  LDS.128 R16, [R71] ;  /* 0x0000000047107984 */ /* 0x000e220000000c00 */
[----:B------:R-:W-:Y:S01]  /*81f0*/  F2FP.F16.F32.PACK_AB R45, R101, R96 ;  /* 0x00000060652d723e */ /* 0x000fe200000000ff */
[----:B------:R-:W-:Y:S01]  /*8200*/  IMAD R40, R2, UR5, RZ ;  /* 0x0000000502287c24 */ /* 0x000fe2000f8e02ff */
[----:B------:R-:W-:Y:S01]  /*8210*/  LEA R101, R70, R99, 0x1 ;  /* 0x0000006346657211 */ /* 0x000fe200078e08ff */
[----:B------:R-:W-:Y:S01]  /*8220*/  LDS.128 R4, [R71+0x800] ;  /* 0x0008000047047984 */ /* 0x000fe20000000c00 */
[----:B------:R-:W-:Y:S01]  /*8230*/  F2FP.F16.F32.PACK_AB R50, R47, R98 ;  /* 0x000000622f32723e */ /* 0x000fe200000000ff */
[----:B------:R-:W-:Y:S01]  /*8240*/  @!P2 FMUL R46, R46, 16777216 ;  /* 0x4b8000002e2ea820 */ /* 0x000fe20000400000 */
[----:B------:R-:W-:Y:S01]  /*8250*/  F2FP.F16.F32.PACK_AB R47, R103, R100 ;  /* 0x00000064672f723e */ /* 0x000fe200000000ff */
[----:B------:R-:W-:Y:S01]  /*8260*/  BAR.SYNC.DEFER_BLOCKING 0x0 ;  /* 0x0000000000007b1d */ /* 0x000fe20000010000 */
[----:B------:R-:W-:Y:S01]  /*8270*/  IMAD R103, R70, 0x2, R101 ;  /* 0x0000000246677824 */ /* 0x000fe200078e0265 */
[----:B------:R-:W-:Y:S01]  /*8280*/  UIMAD.WIDE UR4, UR4, 0x2, URZ ;  /* 0x00000002040478a5 */ /* 0x000fe2000f8e02ff */
[----:B------:R-:W-:Y:S01]  /*8290*/  @!P2 FMUL R41, R41, 16777216 ;  /* 0x4b8000002929a820 */ /* 0x000fe20000400000 */
[----:B------:R-:W-:Y:S01]  /*82a0*/  FMUL R46, R72, R46 ;  /* 0x0000002e482e7220 */ /* 0x000fe20000400000 */
[----:B------:R-:W-:-:S02]  /*82b0*/  IMAD R105, R70, 0x2, R103 ;  /* 0x0000000246697824 */ /* 0x000fc400078e0267 */
[----:B------:R-:W-:Y:S01]  /*82c0*/  @!P2 FMUL R49, R49, 16777216 ;  /* 0x4b8000003131a820 */ /* 0x000fe20000400000 */
[----:B------:R-:W-:Y:S01]  /*82d0*/  @!P2 FMUL R51, R51, 16777216 ;  /* 0x4b8000003333a820 */ /* 0x000fe20000400000 */
[----:B------:R-:W-:Y:S01]  /*82e0*/  FMUL R41, R72, R41 ;  /* 0x0000002948297220 */ /* 0x000fe20000400000 */
[----:B------:R-:W-:Y:S02]  /*82f0*/  IMAD R107, R70, 0x2, R105 ;  /* 0x00000002466b7824 */ /* 0x000fe400078e0269 */
[----:B------:R-:W-:Y:S01]  /*8300*/  @!P2 FMUL R52, R52, 16777216 ;  /* 0x4b8000003434a820 */ /* 0x000fe20000400000 */
[----:B------:R-:W-:Y:S01]  /*8310*/  @!P2 FMUL R54, R54, 16777216 ;  /* 0x4b8000003636a820 */ /* 0x000fe20000400000 */
[----:B------:R-:W-:Y:S01]  /*8320*/  @!P2 FMUL R56, R56, 16777216 ;  /* 0x4b8000003838a820 */ /* 0x000fe20000400000 */
[----:B------:R-:W-:Y:S02]  /*8330*/  IMAD R109, R70, 0x2, R107 ;  /* 0x00000002466d7824 */ /* 0x000fe400078e026b */
[----:B------:R-:W-:Y:S01]  /*8340*/  @!P2 FMUL R58, R58, 16777216 ;  /* 0x4b8000003a3aa820 */ /* 0x000fe20000400000 */
[----:B------:R-:W-:Y:S01]  /*8350*/  @!P2 FMUL R60, R60, 16777216 ;  /* 0x4b8000003c3ca820 */ /* 0x000fe20000400000 */
[----:B------:R-:W-:Y:S01]  /*8360*/  @!P2 FMUL R62, R62, 16777216 ;  /* 0x4b8000003e3ea820 */ /* 0x000fe20000400000 */
[----:B------:R-:W-:-:S02]  /*8370*/  IMAD R111, R70, 0x2, R109 ;  /* 0x00000002466f7824 */ /* 0x000fc400078e026d */
[----:B------:R-:W-:Y:S01]  /*8380*/  @!P2 FMUL R64, R64, 16777216 ;  /* 0x4b8000004040a820 */ /* 0x000fe20000400000 */
[----:B------:R-:W-:Y:S01]  /*8390*/  @!P2 FMUL R66, R66, 16777216 ;  /* 0x4b8000004242a820 */ /* 0x000fe20000400000 */
[C---:B------:R-:W-:Y:S01]  /*83a0*/  FMUL R102, R72.reuse, R49 ;  /* 0x0000003148667220 */ /* 0x040fe20000400000 */
[----:B------:R-:W-:Y:S01]  /*83b0*/  FMUL R51, R72, R51 ;  /* 0x0000003348337220 */ /* 0x000fe20000400000 */
[----:B------:R-:W-:Y:S01]  /*83c0*/  LEA R113, R70, R111, 0x1 ;  /* 0x0000006f46717211 */ /* 0x000fe200078e08ff */
[----:B------:R-:W-:Y:S01]  /*83d0*/  FMUL R30, R72, R58 ;  /* 0x0000003a481e7220 */ /* 0x000fe20000400000 */
[----:B------:R-:W-:Y:S01]  /*83e0*/  STS.128 [R69], R12 ;  /* 0x0000000c45007388 */ /* 0x000fe20000000c00 */
[----:B------:R-:W-:Y:S01]  /*83f0*/  F2FP.F16.F32.PACK_AB R46, R46, R43 ;  /* 0x0000002b2e2e723e */ /* 0x000fe200000000ff */
[----:B------:R-:W-:Y:S01]  /*8400*/  FMUL R20, R72, R52 ;  /* 0x0000003448147220 */ /* 0x000fe20000400000 */
[----:B------:R-:W-:Y:S01]  /*8410*/  IMAD R115, R70, 0x2, R113 ;  /* 0x0000000246737824 */ /* 0x000fe200078e0271 */
[----:B------:R2:W-:Y:S01]  /*8420*/  STS.128 [R69+0x400], R36 ;  /* 0x0004002445007388 */ /* 0x0005e20000000c00 */
[----:B------:R-:W-:Y:S01]  /*8430*/  F2FP.F16.F32.PACK_AB R49, R42, R41 ;  /* 0x000000292a31723e */ /* 0x000fe200000000ff */
[----:B------:R-:W-:Y:S01]  /*8440*/  FMUL R21, R72, R56 ;  /* 0x0000003848157220 */ /* 0x000fe20000400000 */
[----:B------:R-:W-:Y:S01]  /*8450*/  IMAD R117, R70, 0x2, R115 ;  /* 0x0000000246757824 */ /* 0x000fe200078e0273 */
[----:B------:R-:W-:Y:S01]  /*8460*/  BAR.SYNC.DEFER_BLOCKING 0x0 ;  /* 0x0000000000007b1d */ /* 0x000fe20000010000 */
[----:B------:R-:W-:Y:S01]  /*8470*/  F2FP.F16.F32.PACK_AB R51, R51, R102 ;  /* 0x000000663333723e */ /* 0x000fe200000000ff */
[----:B------:R-:W-:Y:S01]  /*8480*/  FMUL R29, R72, R64 ;  /* 0x00000040481d7220 */ /* 0x000fe20000400000 */
[----:B------:R-:W-:-:S02]  /*8490*/  IMAD R119, R70, 0x2, R117 ;  /* 0x0000000246777824 */ /* 0x000fc400078e0275 */
[C---:B------:R-:W-:Y:S01]  /*84a0*/  FMUL R23, R72.reuse, R54 ;  /* 0x0000003648177220 */ /* 0x040fe20000400000 */
[C---:B------:R-:W-:Y:S01]  /*84b0*/  FMUL R33, R72.reuse, R62 ;  /* 0x0000003e48217220 */ /* 0x040fe20000400000 */
[----:B------:R-:W-:Y:S01]  /*84c0*/  FMUL R34, R72, R66 ;  /* 0x0000004248227220 */ /* 0x000fe20000400000 */
[----:B------:R-:W-:Y:S02]  /*84d0*/  IMAD R121, R70, 0x2, R119 ;  /* 0x0000000246797824 */ /* 0x000fe400078e0277 */
[----:B------:R-:W-:Y:S01]  /*84e0*/  FMUL R26, R72, R60 ;  /* 0x0000003c481a7220 */ /* 0x000fe20000400000 */
[----:B------:R-:W-:Y:S01]  /*84f0*/  F2FP.F16.F32.PACK_AB R24, R25, R24 ;  /* 0x000000181918723e */ /* 0x000fe200000000ff */
[----:B------:R-:W3:Y:S01]  /*8500*/  LDCU UR4, c[0x0][0x3ec] ;  /* 0x00007d80ff0477ac */ /* 0x000ee20008000800 */
[----:B------:R-:W-:Y:S01]  /*8510*/  IMAD R123, R70, 0x2, R121 ;  /* 0x00000002467b7824 */ /* 0x000fe200078e0279 */
[----:B------:R-:W-:Y:S01]  /*8520*/  F2FP.F16.F32.PACK_AB R25, R27, R22 ;  /* 0x000000161b19723e */ /* 0x000fe200000000ff */
[C---:B--2---:R-:W-:Y:S01]  /*8530*/  IMAD.SHL.U32 R37, R40.reuse, 0x2, RZ ;  /* 0x0000000228257824 */ /* 0x044fe200078e00ff */
[----:B------:R-:W-:Y:S01]  /*8540*/  F2FP.F16.F32.PACK_AB R20, R23, R20 ;  /* 0x000000141714723e */ /* 0x000fe200000000ff */
[----:B------:R-:W-:Y:S01]  /*8550*/  IMAD.HI R40, R40, 0x2, RZ ;  /* 0x0000000228287827 */ /* 0x000fe200078e02ff */
[----:B------:R-:W-:-:S02]  /*8560*/  LEA R125, R70, R123, 0x1 ;  /* 0x0000007b467d7211 */ /* 0x000fc400078e08ff */
[----:B-1----:R-:W-:Y:S02]  /*8570*/  IADD3 R160, P0, P1, R37, UR6, R160 ;  /* 0x0000000625a07c10 */ /* 0x002fe4000f91e0a0 */
[----:B------:R-:W-:Y:S01]  /*8580*/  F2FP.F16.F32.PACK_AB R22, R33, R26 ;  /* 0x0000001a2116723e */ /* 0x000fe200000000ff */
[----:B------:R-:W-:Y:S01]  /*8590*/  IMAD R127, R70, 0x2, R125 ;  /* 0x00000002467f7824 */ /* 0x000fe200078e027d */
[----:B------:R-:W-:Y:S01]  /*85a0*/  IADD3.X R168, PT, PT, R40, UR5, R161, P0, P1 ;  /* 0x0000000528a87c10 */ /* 0x000fe200087e24a1 */
[----:B------:R-:W1:Y:S01]  /*85b0*/  LDS.128 R8, [R71] ;  /* 0x0000000047087984 */ /* 0x000e620000000c00 */
[-C--:B------:R-:W-:Y:S01]  /*85c0*/  LEA R40, P2, R77, R160.reuse, 0x1 ;  /* 0x000000a04d287211 */ /* 0x080fe200078408ff */
[C---:B------:R-:W-:Y:S01]  /*85d0*/  IMAD R129, R70.reuse, 0x2, R127 ;  /* 0x0000000246817824 */ /* 0x040fe200078e027f */
[----:B------:R-:W-:Y:S01]  /*85e0*/  LEA R38, P1, R73, R160, 0x1 ;  /* 0x000000a049267211 */ /* 0x000fe200078208ff */
[----:B------:R-:W-:Y:S01]  /*85f0*/  LDS.128 R12, [R71+0x800] ;  /* 0x00080000470c7984 */ /* 0x000fe20000000c00 */
[----:B------:R-:W-:Y:S01]  /*8600*/  LEA.HI.X.SX32 R41, R77, R168, 0x1, P2 ;  /* 0x000000a84d297211 */ /* 0x000fe200010f0eff */
[C---:B------:R-:W-:Y:S01]  /*8610*/  IMAD R131, R70.reuse, 0x2, R129 ;  /* 0x0000000246837824 */ /* 0x040fe200078e0281 */
[----:B------:R-:W-:Y:S01]  /*8620*/  LEA R36, P0, R75, R160, 0x1 ;  /* 0x000000a04b247211 */ /* 0x000fe200078008ff */
[----:B------:R-:W-:Y:S01]  /*8630*/  BAR.SYNC.DEFER_BLOCKING 0x0 ;  /* 0x0000000000007b1d */ /* 0x000fe20000010000 */
[-C--:B------:R-:W-:Y:S01]  /*8640*/  LEA.HI.X.SX32 R39, R73, R168.reuse, 0x1, P1 ;  /* 0x000000a849277211 */ /* 0x080fe200008f0eff */
[C---:B------:R-:W-:Y:S01]  /*8650*/  IMAD R133, R70.reuse, 0x2, R131 ;  /* 0x0000000246857824 */ /* 0x040fe200078e0283 */
[----:B------:R-:W-:Y:S01]  /*8660*/  LEA.HI.X.SX32 R37, R75, R168, 0x1, P0 ;  /* 0x000000a84b257211 */ /* 0x000fe200000f0eff */
[----:B---3--:R-:W-:Y:S01]  /*8670*/  UIMAD UR4, UR9, UR4, URZ ;  /* 0x00000004090472a4 */ /* 0x008fe2000f8e02ff */
[C---:B------:R-:W-:Y:S01]  /*8680*/  LEA R42, P0, R79.reuse, R160, 0x1 ;  /* 0x000000a04f2a7211 */ /* 0x040fe200078008ff */
[----:B------:R-:W-:Y:S01]  /*8690*/  IMAD R135, R70, 0x2, R133 ;  /* 0x0000000246877824 */ /* 0x000fe200078e0285 */
[----:B------:R-:W-:Y:S01]  /*86a0*/  F2FP.F16.F32.PACK_AB R21, R30, R21 ;  /* 0x000000151e15723e */ /* 0x000fe200000000ff */
[----:B------:R-:W-:Y:S01]  /*86b0*/  USHF.L.U32 UR6, UR4, 0x2, URZ ;  /* 0x0000000204067899 */ /* 0x000fe200080006ff */
[----:B------:R-:W-:Y:S01]  /*86c0*/  LEA.HI.X.SX32 R43, R79, R168, 0x1, P0 ;  /* 0x000000a84f2b7211 */ /* 0x000fe200000f0eff */
[----:B------:R-:W-:Y:S01]  /*86d0*/  UIMAD.WIDE UR4, UR4, 0x4, URZ ;  /* 0x00000004040478a5 */ /* 0x000fe2000f8e02ff */
[----:B------:R-:W-:-:S02]  /*86e0*/  LEA R52, P0, R57, R160, 0x1 ;  /* 0x000000a039347211 */ /* 0x000fc400078008ff */
[----:B------:R-:W-:Y:S02]  /*86f0*/  LEA R137, R70, R135, 0x1 ;  /* 0x0000008746897211 */ /* 0x000fe400078e08ff */
[----:B------:R-:W-:Y:S02]  /*8700*/  F2FP.F16.F32.PACK_AB R26, R31, R28 ;  /* 0x0000001c1f1a723e */ /* 0x000fe400000000ff */
[----:B------:R-:W-:Y:S01]  /*8710*/  F2FP.F16.F32.PACK_AB R23, R34, R29 ;  /* 0x0000001d2217723e */ /* 0x000fe200000000ff */
[----:B------:R-:W-:Y:S01]  /*8720*/  IMAD R139, R70, 0x2, R137 ;  /* 0x00000002468b7824 */ /* 0x000fe200078e0289 */
[----:B------:R-:W-:-:S03]  /*8730*/  F2FP.F16.F32.PACK_AB R27, R35, R32 ;  /* 0x00000020231b723e */ /* 0x000fc600000000ff */
[C---:B------:R-:W-:Y:S01]  /*8740*/  IMAD R141, R70.reuse, 0x2, R139 ;  /* 0x00000002468d7824 */ /* 0x040fe200078e028b */
[----:B------:R2:W-:Y:S03]  /*8750*/  STS.128 [R69], R44 ;  /* 0x0000002c45007388 */ /* 0x0005e60000000c00 */
[C---:B------:R-:W-:Y:S01]  /*8760*/  IMAD R143, R70.reuse, 0x2, R141 ;  /* 0x00000002468f7824 */ /* 0x040fe200078e028d */
[----:B------:R3:W-:Y:S03]  /*8770*/  STS.128 [R69+0x400], R48 ;  /* 0x0004003045007388 */ /* 0x0007e60000000c00 */
[C---:B------:R-:W-:Y:S01]  /*8780*/  IMAD R145, R70.reuse, 0x2, R143 ;  /* 0x0000000246917824 */ /* 0x040fe200078e028f */
[----:B------:R-:W-:Y:S03]  /*8790*/  BAR.SYNC.DEFER_BLOCKING 0x0 ;  /* 0x0000000000007b1d */ /* 0x000fe60000010000 */
[----:B------:R-:W-:-:S05]  /*87a0*/  IMAD R147, R70, 0x2, R145 ;  /* 0x0000000246937824 */ /* 0x000fca00078e0291 */
[C---:B------:R-:W-:Y:S02]  /*87b0*/  LEA R149, R70.reuse, R147, 0x1 ;  /* 0x0000009346957211 */ /* 0x040fe400078e08ff */
[-C--:B--2---:R-:W-:Y:S02]  /*87c0*/  LEA R46, P2, R55, R160.reuse, 0x1 ;  /* 0x000000a0372e7211 */ /* 0x084fe400078408ff */
[----:B------:R-:W-:Y:S01]  /*87d0*/  LEA R44, P1, R53, R160, 0x1 ;  /* 0x000000a0352c7211 */ /* 0x000fe200078208ff */
[C---:B------:R-:W-:Y:S01]  /*87e0*/  IMAD R151, R70.reuse, 0x2, R149 ;  /* 0x0000000246977824 */ /* 0x040fe200078e0295 */
[----:B------:R-:W-:Y:S02]  /*87f0*/  LEA.HI.X.SX32 R47, R55, R168, 0x1, P2 ;  /* 0x000000a8372f7211 */ /* 0x000fe400010f0eff */
[----:B---3--:R-:W-:Y:S01]  /*8800*/  LEA R50, P2, R61, R160, 0x1 ;  /* 0x000000a03d327211 */ /* 0x008fe200078408ff */
[----:B------:R-:W-:Y:S01]  /*8810*/  IMAD R153, R70, 0x2, R151 ;  /* 0x0000000246997824 */ /* 0x000fe200078e0297 */
[----:B------:R-:W-:-:S02]  /*8820*/  LEA.HI.X.SX32 R45, R53, R168, 0x1, P1 ;  /* 0x000000a8352d7211 */ /* 0x000fc400008f0eff */
[----:B------:R-:W-:Y:S01]  /*8830*/  LEA R48, P1, R59, R160, 0x1 ;  /* 0x000000a03b307211 */ /* 0x000fe200078208ff */
[C---:B------:R-:W-:Y:S01]  /*8840*/  IMAD R155, R70.reuse, 0x2, R153 ;  /* 0x00000002469b7824 */ /* 0x040fe200078e0299 */
[----:B------:R-:W-:Y:S02]  /*8850*/  LEA.HI.X.SX32 R51, R61, R168, 0x1, P2 ;  /* 0x000000a83d337211 */ /* 0x000fe400010f0eff */
[----:B------:R-:W-:Y:S01]  /*8860*/  LEA R58, P2, R67, R160, 0x1 ;  /* 0x000000a0433a7211 */ /* 0x000fe200078408ff */
[C---:B------:R-:W-:Y:S01]  /*8870*/  IMAD R157, R70.reuse, 0x2, R155 ;  /* 0x00000002469d7824 */ /* 0x040fe200078e029b */
[----:B------:R-:W-:Y:S01]  /*8880*/  LEA.HI.X.SX32 R49, R59, R168, 0x1, P1 ;  /* 0x000000a83b317211 */ /* 0x000fe200008f0eff */
[----:B------:R-:W-:Y:S01]  /*8890*/  LDS.128 R28, [R71] ;  /* 0x00000000471c7984 */ /* 0x000fe20000000c00 */
[----:B------:R-:W-:Y:S01]  /*88a0*/  LEA R56, P1, R65, R160, 0x1 ;  /* 0x000000a041387211 */ /* 0x000fe200078208ff */
[----:B------:R-:W-:Y:S01]  /*88b0*/  IMAD R159, R70, 0x2, R157 ;  /* 0x00000002469f7824 */ /* 0x000fe200078e029d */
[----:B------:R-:W-:Y:S01]  /*88c0*/  LEA.HI.X.SX32 R59, R67, R168, 0x1, P2 ;  /* 0x000000a8433b7211 */ /* 0x000fe200010f0eff */
[----:B------:R-:W2:Y:S01]  /*88d0*/  LDS.128 R32, [R71+0x800] ;  /* 0x0008000047207984 */ /* 0x000ea20000000c00 */
[----:B------:R-:W-:Y:S01]  /*88e0*/  BAR.SYNC.DEFER_BLOCKING 0x0 ;  /* 0x0000000000007b1d */ /* 0x000fe20000010000 */
[----:B------:R-:W-:-:S02]  /*88f0*/  LEA R64, P2, R85, R160, 0x1 ;  /* 0x000000a055407211 */ /* 0x000fc400078408ff */
[----:B------:R-:W-:Y:S02]  /*8900*/  LEA.HI.X.SX32 R53, R57, R168, 0x1, P0 ;  /* 0x000000a839357211 */ /* 0x000fe400000f0eff */
[----:B------:R-:W-:Y:S02]  /*8910*/  LEA R54, P0, R63, R160, 0x1 ;  /* 0x000000a03f367211 */ /* 0x000fe400078008ff */
[----:B------:R-:W-:Y:S02]  /*8920*/  LEA.HI.X.SX32 R57, R65, R168, 0x1, P1 ;  /* 0x000000a841397211 */ /* 0x000fe400008f0eff */
[----:B------:R-:W-:Y:S02]  /*8930*/  LEA R62, P1, R83, R160, 0x1 ;  /* 0x000000a0533e7211 */ /* 0x000fe400078208ff */
[----:B------:R-:W-:Y:S02]  /*8940*/  LEA.HI.X.SX32 R65, R85, R168, 0x1, P2 ;  /* 0x000000a855417211 */ /* 0x000fe400010f0eff */
[----:B------:R-:W-:-:S02]  /*8950*/  LEA R66, P2, R91, R160, 0x1 ;  /* 0x000000a05b427211 */ /* 0x000fc400078408ff */
[-C--:B------:R-:W-:Y:S02]  /*8960*/  LEA.HI.X.SX32 R55, R63, R168.reuse, 0x1, P0 ;  /* 0x000000a83f377211 */ /* 0x080fe400000f0eff */
[----:B------:R-:W-:Y:S02]  /*8970*/  LEA.HI.X.SX32 R63, R83, R168, 0x1, P1 ;  /* 0x000000a8533f7211 */ /* 0x000fe400008f0eff */
[-C--:B------:R-:W-:Y:S02]  /*8980*/  LEA R72, P1, R89, R160.reuse, 0x1 ;  /* 0x000000a059487211 */ /* 0x080fe400078208ff */
[----:B------:R-:W-:Y:S02]  /*8990*/  LEA R60, P0, R81, R160, 0x1 ;  /* 0x000000a0513c7211 */ /* 0x000fe400078008ff */
[----:B------:R-:W-:Y:S01]  /*89a0*/  LEA.HI.X.SX32 R67, R91, R168, 0x1, P2 ;  /* 0x000000a85b437211 */ /* 0x000fe200010f0eff */
[----:B------:R-:W-:Y:S01]  /*89b0*/  STS.128 [R69], R20 ;  /* 0x0000001445007388 */ /* 0x000fe20000000c00 */
[----:B------:R-:W-:-:S02]  /*89c0*/  LEA R78, P2, R97, R160, 0x1 ;  /* 0x000000a0614e7211 */ /* 0x000fc400078408ff */
[-C--:B------:R-:W-:Y:S01]  /*89d0*/  LEA.HI.X.SX32 R73, R89, R168.reuse, 0x1, P1 ;  /* 0x000000a859497211 */ /* 0x080fe200008f0eff */
[----:B------:R-:W-:Y:S01]  /*89e0*/  STS.128 [R69+0x400], R24 ;  /* 0x0004001845007388 */ /* 0x000fe20000000c00 */
[----:B------:R-:W-:Y:S01]  /*89f0*/  LEA.HI.X.SX32 R61, R81, R168, 0x1, P0 ;  /* 0x000000a8513d7211 */ /* 0x000fe200000f0eff */
[----:B------:R-:W-:Y:S01]  /*8a00*/  BAR.SYNC.DEFER_BLOCKING 0x0 ;  /* 0x0000000000007b1d */ /* 0x000fe20000010000 */
[-C--:B------:R-:W-:Y:S02]  /*8a10*/  LEA R76, P1, R95, R160.reuse, 0x1 ;  /* 0x000000a05f4c7211 */ /* 0x080fe400078208ff */
[----:B------:R-:W-:Y:S02]  /*8a20*/  LEA R74, P0, R87, R160, 0x1 ;  /* 0x000000a0574a7211 */ /* 0x000fe400078008ff */
[----:B------:R-:W-:Y:S02]  /*8a30*/  LEA.HI.X.SX32 R79, R97, R168, 0x1, P2 ;  /* 0x000000a8614f7211 */ /* 0x000fe400010f0eff */
[----:B------:R-:W-:-:S02]  /*8a40*/  LEA R82, P2, R103, R160, 0x1 ;  /* 0x000000a067527211 */ /* 0x000fc400078408ff */
[-C--:B------:R-:W-:Y:S02]  /*8a50*/  LEA.HI.X.SX32 R77, R95, R168.reuse, 0x1, P1 ;  /* 0x000000a85f4d7211 */ /* 0x080fe400008f0eff */
[----:B------:R-:W-:Y:S02]  /*8a60*/  LEA.HI.X.SX32 R75, R87, R168, 0x1, P0 ;  /* 0x000000a8574b7211 */ /* 0x000fe400000f0eff */
[-C--:B------:R-:W-:Y:S02]  /*8a70*/  LEA R84, P1, R101, R160.reuse, 0x1 ;  /* 0x000000a065547211 */ /* 0x080fe400078208ff */
[----:B------:R-:W-:Y:S02]  /*8a80*/  LEA R80, P0, R93, R160, 0x1 ;  /* 0x000000a05d507211 */ /* 0x000fe400078008ff */
[----:B------:R-:W-:Y:S02]  /*8a90*/  LEA.HI.X.SX32 R83, R103, R168, 0x1, P2 ;  /* 0x000000a867537211 */ /* 0x000fe400010f0eff */
[----:B------:R-:W-:-:S02]  /*8aa0*/  LEA R88, P2, R109, R160, 0x1 ;  /* 0x000000a06d587211 */ /* 0x000fc400078408ff */
[-C--:B------:R-:W-:Y:S02]  /*8ab0*/  LEA.HI.X.SX32 R85, R101, R168.reuse, 0x1, P1 ;  /* 0x000000a865557211 */ /* 0x080fe400008f0eff */
[----:B------:R-:W-:Y:S01]  /*8ac0*/  LEA.HI.X.SX32 R81, R93, R168, 0x1, P0 ;  /* 0x000000a85d517211 */ /* 0x000fe200000f0eff */
[----:B------:R-:W3:Y:S01]  /*8ad0*/  LDS.128 R20, [R71] ;  /* 0x0000000047147984 */ /* 0x000ee20000000c00 */
[-C--:B------:R-:W-:Y:S02]  /*8ae0*/  LEA R90, P1, R107, R160.reuse, 0x1 ;  /* 0x000000a06b5a7211 */ /* 0x080fe400078208ff */
[----:B------:R-:W-:Y:S01]  /*8af0*/  LEA R86, P0, R99, R160, 0x1 ;  /* 0x000000a063567211 */ /* 0x000fe200078008ff */
[----:B0-----:R0:W-:Y:S01]  /*8b00*/  STG.E.U16 desc[UR10][R36.64], R16 ;  /* 0x0000001024007986 */ /* 0x0011e2000c10150a */
        /* <DEDUP_REMOVED lines=28> */
[----:B------:R-:W-:Y:S02]  /*8cd0*/  LEA R118, P1, R137, R160, 0x1 ;  /* 0x000000a089767211 */ /* 0x000fe400078208ff */
[----:B------:R-:W-:Y:S02]  /*8ce0*/  LEA.HI.X.SX32 R123, R139, R168, 0x1, P2 ;  /* 0x000000a88b7b7211 */ /* 0x000fe400010f0eff */
[----:B------:R-:W-:Y:S02]  /*8cf0*/  LEA R126, P2, R145, R160, 0x1 ;  /* 0x000000a0917e7211 */ /* 0x000fe400078408ff */
[----:B------:R-:W-:-:S02]  /*8d00*/  LEA R161, R70, R159, 0x1 ;  /* 0x0000009f46a17211 */ /* 0x000fc400078e08ff */
[----:B------:R-:W-:Y:S02]  /*8d10*/  LEA.HI.X.SX32 R119, R137, R168, 0x1, P1 ;  /* 0x000000a889777211 */ /* 0x000fe400008f0eff */
[-C--:B------:R-:W-:Y:S02]  /*8d20*/  LEA R124, P1, R143, R160.reuse, 0x1 ;  /* 0x000000a08f7c7211 */ /* 0x080fe400078208ff */
[----:B------:R-:W-:Y:S02]  /*8d30*/  LEA R116, P0, R129, R160, 0x1 ;  /* 0x000000a081747211 */ /* 0x000fe400078008ff */
[-C--:B------:R-:W-:Y:S01]  /*8d40*/  LEA.HI.X.SX32 R127, R145, R168.reuse, 0x1, P2 ;  /* 0x000000a8917f7211 */ /* 0x080fe200010f0eff */
[C---:B------:R-:W-:Y:S01]  /*8d50*/  IMAD R145, R70.reuse, 0x2, R161 ;  /* 0x0000000246917824 */ /* 0x040fe200078e02a1 */
[-C--:B------:R-:W-:Y:S02]  /*8d60*/  LEA.HI.X.SX32 R125, R143, R168.reuse, 0x1, P1 ;  /* 0x000000a88f7d7211 */ /* 0x080fe400008f0eff */
[----:B------:R-:W-:Y:S01]  /*8d70*/  LEA.HI.X.SX32 R117, R129, R168, 0x1, P0 ;  /* 0x000000a881757211 */ /* 0x000fe200000f0eff */
[----:B------:R-:W-:Y:S01]  /*8d80*/  IMAD R163, R70, 0x2, R145 ;  /* 0x0000000246a37824 */ /* 0x000fe200078e0291 */
[----:B------:R-:W-:-:S02]  /*8d90*/  LEA R132, P1, R149, R160, 0x1 ;  /* 0x000000a095847211 */ /* 0x000fc400078208ff */
[-C--:B------:R-:W-:Y:S02]  /*8da0*/  LEA R120, P0, R135, R160.reuse, 0x1 ;  /* 0x000000a087787211 */ /* 0x080fe400078008ff */
[----:B------:R-:W-:Y:S02]  /*8db0*/  LEA R130, P2, R151, R160, 0x1 ;  /* 0x000000a097827211 */ /* 0x000fe400078408ff */
[-C--:B------:R-:W-:Y:S01]  /*8dc0*/  LEA.HI.X.SX32 R133, R149, R168.reuse, 0x1, P1 ;  /* 0x000000a895857211 */ /* 0x080fe200008f0eff */
[C---:B------:R-:W-:Y:S01]  /*8dd0*/  IMAD R149, R70.reuse, 0x2, R163 ;  /* 0x0000000246957824 */ /* 0x040fe200078e02a3 */
[----:B------:R-:W-:Y:S02]  /*8de0*/  LEA.HI.X.SX32 R121, R135, R168, 0x1, P0 ;  /* 0x000000a887797211 */ /* 0x000fe400000f0eff */
[----:B------:R-:W-:Y:S02]  /*8df0*/  LEA R128, P0, R141, R160, 0x1 ;  /* 0x000000a08d807211 */ /* 0x000fe400078008ff */
[----:B------:R-:W-:Y:S01]  /*8e00*/  LEA.HI.X.SX32 R131, R151, R168, 0x1, P2 ;  /* 0x000000a897837211 */ /* 0x000fe200010f0eff */
[----:B------:R-:W-:Y:S01]  /*8e10*/  IMAD R151, R70, 0x2, R149 ;  /* 0x0000000246977824 */ /* 0x000fe200078e0295 */
[----:B------:R-:W-:-:S02]  /*8e20*/  LEA R138, P1, R155, R160, 0x1 ;  /* 0x000000a09b8a7211 */ /* 0x000fc400078208ff */
[----:B------:R-:W-:Y:S02]  /*8e30*/  LEA.HI.X.SX32 R129, R141, R168, 0x1, P0 ;  /* 0x000000a88d817211 */ /* 0x000fe400000f0eff */
        /* <DEDUP_REMOVED lines=8> */
[C---:B------:R-:W-:Y:S02]  /*8ec0*/  LEA R157, R70.reuse, R155, 0x1 ;  /* 0x0000009b469d7211 */ /* 0x040fe400078e08ff */
[----:B------:R-:W-:Y:S02]  /*8ed0*/  LEA.HI.X.SX32 R137, R153, R168, 0x1, P0 ;  /* 0x000000a899897211 */ /* 0x000fe400000f0eff */
[----:B------:R-:W-:Y:S02]  /*8ee0*/  LEA R142, P0, R159, R160, 0x1 ;  /* 0x000000a09f8e7211 */ /* 0x000fe400078008ff */
[-C--:B------:R-:W-:Y:S01]  /*8ef0*/  LEA.HI.X.SX32 R147, R161, R168.reuse, 0x1, P1 ;  /* 0x000000a8a1937211 */ /* 0x080fe200008f0eff */
[----:B------:R-:W-:Y:S01]  /*8f00*/  IMAD R161, R70, 0x2, R157 ;  /* 0x0000000246a17824 */ /* 0x000fe200078e029d */
[----:B------:R-:W-:-:S02]  /*8f10*/  LEA.HI.X.SX32 R143, R159, R168, 0x1, P0 ;  /* 0x000000a89f8f7211 */ /* 0x000fc400000f0eff */
[-C--:B------:R-:W-:Y:S01]  /*8f20*/  LEA R152, P0, R163, R160.reuse, 0x1 ;  /* 0x000000a0a3987211 */ /* 0x080fe200078008ff */
[C---:B------:R-:W-:Y:S01]  /*8f30*/  IMAD R165, R70.reuse, 0x2, R161 ;  /* 0x0000000246a57824 */ /* 0x040fe200078e02a1 */
[----:B------:R-:W-:Y:S02]  /*8f40*/  LEA R144, P2, R145, R160, 0x1 ;  /* 0x000000a091907211 */ /* 0x000fe400078408ff */
[-C--:B------:R-:W-:Y:S01]  /*8f50*/  LEA.HI.X.SX32 R153, R163, R168.reuse, 0x1, P0 ;  /* 0x000000a8a3997211 */ /* 0x080fe200000f0eff */
[C---:B------:R-:W-:Y:S01]  /*8f60*/  IMAD R163, R70.reuse, 0x2, R165 ;  /* 0x0000000246a37824 */ /* 0x040fe200078e02a5 */
[----:B------:R-:W-:Y:S02]  /*8f70*/  LEA.HI.X.SX32 R145, R145, R168, 0x1, P2 ;  /* 0x000000a891917211 */ /* 0x000fe400010f0eff */
[-C--:B------:R-:W-:Y:S01]  /*8f80*/  LEA R148, P1, R149, R160.reuse, 0x1 ;  /* 0x000000a095947211 */ /* 0x080fe200078208ff */
[----:B------:R-:W-:Y:S01]  /*8f90*/  IMAD R169, R70, 0x2, R163 ;  /* 0x0000000246a97824 */ /* 0x000fe200078e02a3 */
[----:B------:R-:W-:-:S02]  /*8fa0*/  LEA R150, P2, R151, R160, 0x1 ;  /* 0x000000a097967211 */ /* 0x000fc400078408ff */
[-C--:B------:R-:W-:Y:S01]  /*8fb0*/  LEA.HI.X.SX32 R149, R149, R168.reuse, 0x1, P1 ;  /* 0x000000a895957211 */ /* 0x080fe200008f0eff */
[----:B------:R-:W-:Y:S01]  /*8fc0*/  IMAD R70, R70, 0x2, R169 ;  /* 0x0000000246467824 */ /* 0x000fe200078e02a9 */
[----:B------:R-:W-:Y:S02]  /*8fd0*/  LEA.HI.X.SX32 R151, R151, R168, 0x1, P2 ;  /* 0x000000a897977211 */ /* 0x000fe400010f0eff */
[-C--:B------:R-:W-:Y:S02]  /*8fe0*/  LEA R158, P0, R155, R160.reuse, 0x1 ;  /* 0x000000a09b9e7211 */ /* 0x080fe400078008ff */
[-C--:B------:R-:W-:Y:S02]  /*8ff0*/  LEA R156, P1, R157, R160.reuse, 0x1 ;  /* 0x000000a09d9c7211 */ /* 0x080fe400078208ff */
[----:B------:R-:W-:Y:S02]  /*9000*/  LEA R154, P2, R161, R160, 0x1 ;  /* 0x000000a0a19a7211 */ /* 0x000fe400078408ff */
[----:B------:R-:W-:-:S02]  /*9010*/  LEA.HI.X.SX32 R159, R155, R168, 0x1, P0 ;  /* 0x000000a89b9f7211 */ /* 0x000fc400000f0eff */
[-C--:B------:R-:W-:Y:S02]  /*9020*/  LEA.HI.X.SX32 R157, R157, R168.reuse, 0x1, P1 ;  /* 0x000000a89d9d7211 */ /* 0x080fe400008f0eff */
[----:B------:R-:W-:Y:S02]  /*9030*/  LEA.HI.X.SX32 R155, R161, R168, 0x1, P2 ;  /* 0x000000a8a19b7211 */ /* 0x000fe400010f0eff */
[-C--:B------:R-:W-:Y:S02]  /*9040*/  LEA R166, P0, R165, R160.reuse, 0x1 ;  /* 0x000000a0a5a67211 */ /* 0x080fe400078008ff */
[-C--:B------:R-:W-:Y:S02]  /*9050*/  LEA R164, P1, R163, R160.reuse, 0x1 ;  /* 0x000000a0a3a47211 */ /* 0x080fe400078208ff */
[-C--:B------:R-:W-:Y:S02]  /*9060*/  LEA R162, P2, R169, R160.reuse, 0x1 ;  /* 0x000000a0a9a27211 */ /* 0x080fe400078408ff */
[----:B------:R-:W-:-:S02]  /*9070*/  LEA R160, P3, R70, R160, 0x1 ;  /* 0x000000a046a07211 */ /* 0x000fc400078608ff */
[----:B0-----:R-:W-:Y:S02]  /*9080*/  PRMT R37, R17, 0x7632, R37 ;  /* 0x0000763211257816 */ /* 0x001fe40000000025 */
[----:B------:R-:W-:Y:S02]  /*9090*/  LEA.HI.X.SX32 R161, R70, R168, 0x1, P3 ;  /* 0x000000a846a17211 */ /* 0x000fe400018f0eff */
[----:B------:R-:W-:Y:S02]  /*90a0*/  PRMT R70, R16, 0x7632, R70 ;  /* 0x0000763210467816 */ /* 0x000fe40000000046 */
[----:B------:R-:W-:Y:S02]  /*90b0*/  PRMT R24, R19, 0x7632, R24 ;  /* 0x0000763213187816 */ /* 0x000fe40000000018 */
[----:B-1----:R-:W-:Y:S01]  /*90c0*/  PRMT R27, R8, 0x7632, R27 ;  /* 0x00007632081b7816 */ /* 0x002fe2000000001b */
[----:B------:R0:W-:Y:S01]  /*90d0*/  STG.E.U16 desc[UR10][R38.64], R70 ;  /* 0x0000004626007986 */ /* 0x0001e2000c10150a */
[----:B------:R-:W-:-:S02]  /*90e0*/  PRMT R16, R9, 0x7632, R16 ;  /* 0x0000763209107816 */ /* 0x000fc40000000010 */
[----:B--2---:R-:W-:Y:S01]  /*90f0*/  PRMT R69, R32, 0x7632, R69 ;  /* 0x0000763220457816 */ /* 0x004fe20000000045 */
[----:B------:R1:W-:Y:S01]  /*9100*/  STG.E.U16 desc[UR10][R40.64], R17 ;  /* 0x0000001128007986 */ /* 0x0003e2000c10150a */
[-C--:B------:R-:W-:Y:S02]  /*9110*/  LEA.HI.X.SX32 R167, R165, R168.reuse, 0x1, P0 ;  /* 0x000000a8a5a77211 */ /* 0x080fe400000f0eff */
[-C--:B------:R-:W-:Y:S01]  /*9120*/  LEA.HI.X.SX32 R165, R163, R168.reuse, 0x1, P1 ;  /* 0x000000a8a3a57211 */ /* 0x080fe200008f0eff */
[----:B------:R2:W-:Y:S01]  /*9130*/  STG.E.U16 desc[UR10][R42.64], R37 ;  /* 0x000000252a007986 */ /* 0x0005e2000c10150a */
[----:B------:R-:W-:Y:S02]  /*9140*/  LEA.HI.X.SX32 R163, R169, R168, 0x1, P2 ;  /* 0x000000a8a9a37211 */ /* 0x000fe400010f0eff */
[----:B------:R-:W-:Y:S01]  /*9150*/  ISETP.GE.U32.AND P0, PT, R3, 0x40, PT ;  /* 0x000000400300780c */ /* 0x000fe20003f06070 */
[----:B------:R4:W-:Y:S01]  /*9160*/  STG.E.U16 desc[UR10][R44.64], R18 ;  /* 0x000000122c007986 */ /* 0x0009e2000c10150a */
[----:B0-----:R-:W-:Y:S01]  /*9170*/  PRMT R39, R18, 0x7632, R39 ;  /* 0x0000763212277816 */ /* 0x001fe20000000027 */
[----:B------:R-:W-:Y:S01]  /*9180*/  IMAD.SHL.U32 R3, R2, 0x4, RZ ;  /* 0x0000000402037824 */ /* 0x000fe200078e00ff */
[----:B------:R-:W-:-:S02]  /*9190*/  PRMT R38, R29, 0x7632, R38 ;  /* 0x000076321d267816 */ /* 0x000fc40000000026 */
[----:B-1----:R-:W-:Y:S01]  /*91a0*/  PRMT R17, R10, 0x7632, R17 ;  /* 0x000076320a117816 */ /* 0x002fe20000000011 */
[----:B------:R0:W-:Y:S01]  /*91b0*/  STG.E.U16 desc[UR10][R46.64], R39 ;  /* 0x000000272e007986 */ /* 0x0001e2000c10150a */
[----:B------:R-:W-:Y:S02]  /*91c0*/  PRMT R41, R31, 0x7632, R41 ;  /* 0x000076321f297816 */ /* 0x000fe40000000029 */
[----:B--2---:R-:W-:Y:S01]  /*91d0*/  PRMT R37, R11, 0x7632, R37 ;  /* 0x000076320b257816 */ /* 0x004fe20000000025 */
[----:B------:R1:W-:Y:S01]  /*91e0*/  STG.E.U16 desc[UR10][R52.64], R19 ;  /* 0x0000001334007986 */ /* 0x0003e2000c10150a */
[----:B------:R-:W-:Y:S02]  /*91f0*/  PRMT R43, R30, 0x7632, R43 ;  /* 0x000076321e2b7816 */ /* 0x000fe4000000002b */
[----:B----4-:R-:W-:Y:S01]  /*9200*/  PRMT R18, R28, 0x7632, R18 ;  /* 0x000076321c127816 */ /* 0x010fe20000000012 */
[----:B------:R2:W-:Y:S01]  /*9210*/  STG.E.U16 desc[UR10][R48.64], R24 ;  /* 0x0000001830007986 */ /* 0x0005e2000c10150a */
[----:B---3--:R-:W-:-:S03]  /*9220*/  PRMT R45, R20, 0x7632, R45 ;  /* 0x00007632142d7816 */ /* 0x008fc6000000002d */
[----:B------:R3:W-:Y:S01]  /*9230*/  STG.E.U16 desc[UR10][R50.64], R8 ;  /* 0x0000000832007986 */ /* 0x0007e2000c10150a */
[----:B0-----:R-:W-:-:S03]  /*9240*/  PRMT R47, R21, 0x7632, R47 ;  /* 0x00007632152f7816 */ /* 0x001fc6000000002f */
[----:B------:R0:W-:Y:S01]  /*9250*/  STG.E.U16 desc[UR10][R54.64], R27 ;  /* 0x0000001b36007986 */ /* 0x0001e2000c10150a */
[----:B-1----:R-:W-:-:S03]  /*9260*/  PRMT R53, R5, 0x7632, R53 ;  /* 0x0000763205357816 */ /* 0x002fc60000000035 */
[----:B------:R1:W-:Y:S01]  /*9270*/  STG.E.U16 desc[UR10][R56.64], R9 ;  /* 0x0000000938007986 */ /* 0x0003e2000c10150a */
[----:B--2---:R-:W-:-:S03]  /*9280*/  PRMT R48, R22, 0x7632, R48 ;  /* 0x0000763216307816 */ /* 0x004fc60000000030 */
[----:B------:R-:W-:Y:S01]  /*9290*/  STG.E.U16 desc[UR10][R58.64], R16 ;  /* 0x000000103a007986 */ /* 0x000fe2000c10150a */
[----:B---3--:R-:W-:-:S03]  /*92a0*/  PRMT R50, R23, 0x7632, R50 ;  /* 0x0000763217327816 */ /* 0x008fc60000000032 */
[----:B------:R2:W-:Y:S01]  /*92b0*/  STG.E.U16 desc[UR10][R60.64], R10 ;  /* 0x0000000a3c007986 */ /* 0x0005e2000c10150a */
[----:B0-----:R-:W-:-:S03]  /*92c0*/  PRMT R55, R4, 0x7632, R55 ;  /* 0x0000763204377816 */ /* 0x001fc60000000037 */
[----:B------:R0:W-:Y:S01]  /*92d0*/  STG.E.U16 desc[UR10][R62.64], R17 ;  /* 0x000000113e007986 */ /* 0x0001e2000c10150a */
[----:B-1----:R-:W-:-:S03]  /*92e0*/  PRMT R57, R6, 0x7632, R57 ;  /* 0x0000763206397816 */ /* 0x002fc60000000039 */
[----:B------:R1:W-:Y:S04]  /*92f0*/  STG.E.U16 desc[UR10][R64.64], R11 ;  /* 0x0000000b40007986 */ /* 0x0003e8000c10150a */
[----:B------:R3:W4:Y:S01]  /*9300*/  LDS.128 R8, [R71+0x800] ;  /* 0x0008000047087984 */ /* 0x0007220000000c00 */
[----:B--2---:R-:W-:Y:S02]  /*9310*/  PRMT R60, R7, 0x7632, R60 ;  /* 0x00007632073c7816 */ /* 0x004fe4000000003c */
[----:B------:R-:W-:Y:S01]  /*9320*/  PRMT R61, R12, 0x7632, R61 ;  /* 0x000076320c3d7816 */ /* 0x000fe2000000003d */
[----:B------:R2:W-:Y:S01]  /*9330*/  STG.E.U16 desc[UR10][R74.64], R37 ;  /* 0x000000254a007986 */ /* 0x0005e2000c10150a */
[----:B0-----:R-:W-:-:S03]  /*9340*/  PRMT R62, R13, 0x7632, R62 ;  /* 0x000076320d3e7816 */ /* 0x001fc6000000003e */
[----:B------:R0:W-:Y:S01]  /*9350*/  STG.E.U16 desc[UR10][R72.64], R28 ;  /* 0x0000001c48007986 */ /* 0x0001e2000c10150a */
[----:B-1----:R-:W-:Y:S02]  /*9360*/  PRMT R65, R15, 0x7632, R65 ;  /* 0x000076320f417816 */ /* 0x002fe40000000041 */
[----:B---3--:R-:W-:Y:S01]  /*9370*/  PRMT R71, R33, 0x7632, R71 ;  /* 0x0000763221477816 */ /* 0x008fe20000000047 */
[----:B------:R1:W-:Y:S04]  /*9380*/  STG.E.U16 desc[UR10][R66.64], R18 ;  /* 0x0000001242007986 */ /* 0x0003e8000c10150a */
[----:B------:R-:W-:Y:S01]  /*9390*/  STG.E.U16 desc[UR10][R80.64], R29 ;  /* 0x0000001d50007986 */ /* 0x000fe2000c10150a */
[----:B--2---:R-:W-:-:S03]  /*93a0*/  PRMT R74, R35, 0x7632, R74 ;  /* 0x00007632234a7816 */ /* 0x004fc6000000004a */
[----:B------:R-:W-:Y:S01]  /*93b0*/  STG.E.U16 desc[UR10][R76.64], R38 ;  /* 0x000000264c007986 */ /* 0x000fe2000c10150a */
[----:B0-----:R-:W-:-:S03]  /*93c0*/  PRMT R72, R34, 0x7632, R72 ;  /* 0x0000763222487816 */ /* 0x001fc60000000048 */
[----:B------:R4:W-:Y:S01]  /*93d0*/  STG.E.U16 desc[UR10][R78.64], R30 ;  /* 0x0000001e4e007986 */ /* 0x0009e2000c10150a */
[----:B-1----:R-:W-:-:S03]  /*93e0*/  PRMT R67, R14, 0x7632, R67 ;  /* 0x000076320e437816 */ /* 0x002fc60000000043 */
[----:B------:R-:W-:Y:S04]  /*93f0*/  STG.E.U16 desc[UR10][R86.64], R43 ;  /* 0x0000002b56007986 */ /* 0x000fe8000c10150a */
[----:B------:R-:W-:Y:S04]  /*9400*/  STG.E.U16 desc[UR10][R84.64], R31 ;  /* 0x0000001f54007986 */ /* 0x000fe8000c10150a */
[----:B------:R0:W-:Y:S04]  /*9410*/  STG.E.U16 desc[UR10][R82.64], R41 ;  /* 0x0000002952007986 */ /* 0x0001e8000c10150a */
[----:B------:R-:W-:Y:S01]  /*9420*/  STG.E.U16 desc[UR10][R92.64], R20 ;  /* 0x000000145c007986 */ /* 0x000fe2000c10150a */
[----:B----4-:R-:W-:-:S02]  /*9430*/  PRMT R79, R8, 0x7632, R79 ;  /* 0x00007632084f7816 */ /* 0x010fc4000000004f */
[----:B------:R-:W-:Y:S01]  /*9440*/  PRMT R77, R9, 0x7632, R77 ;  /* 0x00007632094d7816 */ /* 0x000fe2000000004d */
[----:B------:R-:W-:Y:S01]  /*9450*/  STG.E.U16 desc[UR10][R90.64], R45 ;  /* 0x0000002d5a007986 */ /* 0x000fe2000c10150a */
[----:B------:R-:W-:-:S03]  /*9460*/  PRMT R80, R11, 0x7632, R80 ;  /* 0x000076320b507816 */ /* 0x000fc60000000050 */
[----:B------:R-:W-:Y:S01]  /*9470*/  STG.E.U16 desc[UR10][R88.64], R21 ;  /* 0x0000001558007986 */ /* 0x000fe2000c10150a */
[----:B0-----:R-:W-:-:S03]  /*9480*/  PRMT R82, R10, 0x7632, R82 ;  /* 0x000076320a527816 */ /* 0x001fc60000000052 */
[----:B------:R-:W-:Y:S04]  /*9490*/  STG.E.U16 desc[UR10][R94.64], R47 ;  /* 0x0000002f5e007986 */ /* 0x000fe8000c10150a */
[----:B------:R-:W-:Y:S04]  /*94a0*/  STG.E.U16 desc[UR10][R98.64], R22 ;  /* 0x0000001662007986 */ /* 0x000fe8000c10150a */
[----:B------:R-:W-:Y:S04]  /*94b0*/  STG.E.U16 desc[UR10][R96.64], R48 ;  /* 0x0000003060007986 */ /* 0x000fe8000c10150a */
[----:B------:R-:W-:Y:S04]  /*94c0*/  STG.E.U16 desc[UR10][R104.64], R23 ;  /* 0x0000001768007986 */ /* 0x000fe8000c10150a */
[----:B------:R-:W-:Y:S04]  /*94d0*/  STG.E.U16 desc[UR10][R100.64], R50 ;  /* 0x0000003264007986 */ /* 0x000fe8000c10150a */
[----:B------:R0:W-:Y:S04]  /*94e0*/  STG.E.U16 desc[UR10][R102.64], R4 ;  /* 0x0000000466007986 */ /* 0x0001e8000c10150a */
[----:B------:R-:W-:Y:S04]  /*94f0*/  STG.E.U16 desc[UR10][R110.64], R55 ;  /* 0x000000376e007986 */ /* 0x000fe8000c10150a */
[----:B------:R-:W-:Y:S04]  /*9500*/  STG.E.U16 desc[UR10][R108.64], R5 ;  /* 0x000000056c007986 */ /* 0x000fe8000c10150a */
[----:B------:R-:W-:Y:S01]  /*9510*/  STG.E.U16 desc[UR10][R106.64], R53 ;  /* 0x000000356a007986 */ /* 0x000fe2000c10150a */
[----:B0-----:R-:W-:-:S03]  /*9520*/  IMAD.HI R4, R2, 0x4, RZ ;  /* 0x0000000402047827 */ /* 0x001fc600078e02ff */
[----:B------:R-:W-:Y:S04]  /*9530*/  STG.E.U16 desc[UR10][R116.64], R6 ;  /* 0x0000000674007986 */ /* 0x000fe8000c10150a */
[----:B------:R-:W-:Y:S04]  /*9540*/  STG.E.U16 desc[UR10][R114.64], R57 ;  /* 0x0000003972007986 */ /* 0x000fe8000c10150a */
[----:B------:R0:W-:Y:S04]  /*9550*/  STG.E.U16 desc[UR10][R112.64], R7 ;  /* 0x0000000770007986 */ /* 0x0001e8000c10150a */
[----:B------:R-:W-:Y:S04]  /*9560*/  STG.E.U16 desc[UR10][R120.64], R60 ;  /* 0x0000003c78007986 */ /* 0x000fe8000c10150a */
[----:B------:R-:W-:Y:S04]  /*9570*/  STG.E.U16 desc[UR10][R118.64], R12 ;  /* 0x0000000c76007986 */ /* 0x000fe8000c10150a */
[----:B------:R-:W-:Y:S01]  /*9580*/  STG.E.U16 desc[UR10][R122.64], R61 ;  /* 0x0000003d7a007986 */ /* 0x000fe2000c10150a */
[----:B0-----:R-:W0:Y:S03]  /*9590*/  LDC.64 R6, c[0x0][0x3a0] ;  /* 0x0000e800ff067b82 */ /* 0x001e260000000a00 */
[----:B------:R-:W-:Y:S04]  /*95a0*/  STG.E.U16 desc[UR10][R128.64], R13 ;  /* 0x0000000d80007986 */ /* 0x000fe8000c10150a */
[----:B------:R-:W-:Y:S04]  /*95b0*/  STG.E.U16 desc[UR10][R124.64], R62 ;  /* 0x0000003e7c007986 */ /* 0x000fe8000c10150a */
[----:B------:R-:W-:Y:S04]  /*95c0*/  STG.E.U16 desc[UR10][R126.64], R14 ;  /* 0x0000000e7e007986 */ /* 0x000fe8000c10150a */
[----:B------:R-:W-:Y:S04]  /*95d0*/  STG.E.U16 desc[UR10][R134.64], R67 ;  /* 0x0000004386007986 */ /* 0x000fe8000c10150a */
[----:B------:R-:W-:Y:S04]  /*95e0*/  STG.E.U16 desc[UR10][R132.64], R15 ;  /* 0x0000000f84007986 */ /* 0x000fe8000c10150a */
[----:B------:R-:W-:Y:S01]  /*95f0*/  STG.E.U16 desc[UR10][R130.64], R65 ;  /* 0x0000004182007986 */ /* 0x000fe2000c10150a */
[----:B0-----:R-:W-:-:S03]  /*9600*/  IADD3 R2, P1, P2, R3, UR6, R6 ;  /* 0x0000000603027c10 */ /* 0x001fc6000fa3e006 */
[----:B------:R-:W-:Y:S01]  /*9610*/  STG.E.U16 desc[UR10][R136.64], R32 ;  /* 0x0000002088007986 */ /* 0x000fe2000c10150a */
[----:B------:R-:W-:-:S03]  /*9620*/  IADD3.X R3, PT, PT, R4, UR5, R7, P1, P2 ;  /* 0x0000000504037c10 */ /* 0x000fc60008fe4407 */
[----:B------:R-:W-:Y:S04]  /*9630*/  STG.E.U16 desc[UR10][R138.64], R69 ;  /* 0x000000458a007986 */ /* 0x000fe8000c10150a */
        /* <DEDUP_REMOVED lines=13> */
[----:B------:R-:W-:Y:S01]  /*9710*/  STG.E.U16 desc[UR10][R160.64], R80 ;  /* 0x00000050a0007986 */ /* 0x000fe2000c10150a */
[----:B------:R-:W-:Y:S06]  /*9720*/  BAR.SYNC.DEFER_BLOCKING 0x0 ;  /* 0x0000000000007b1d */ /* 0x000fec0000010000 */
[----:B------:R-:W-:Y:S02]  /*9730*/  STSM.16.M88 [R0], R189 ;  /* 0x000000bd00007844 */ /* 0x000fe40000000000 */
[----:B------:R-:W-:Y:S06]  /*9740*/  BAR.SYNC.DEFER_BLOCKING 0x0 ;  /* 0x0000000000007b1d */ /* 0x000fec0000010000 */
[----:B------:R-:W0:Y:S04]  /*9750*/  LDSM.16.M88 R5, [R68+UR63] ;  /* 0x0000003f4405783b */ /* 0x000e280008000000 */
[----:B0-----:R0:W-:Y:S01]  /*9760*/  @!P0 STG.E desc[UR10][R2.64], R5 ;  /* 0x0000000502008986 */ /* 0x0011e2000c10190a */
[----:B------:R-:W-:Y:S06]  /*9770*/  BAR.SYNC.DEFER_BLOCKING 0x0 ;  /* 0x0000000000007b1d */ /* 0x000fec0000010000 */
[----:B------:R-:W-:Y:S05]  /*9780*/  BRA.U UP1, `(.L_x_22) ;  /* 0x0000000101a07547 */ /* 0x000fea000b800000 */
[----:B------:R-:W1:Y:S01]  /*9790*/  S2UR UR5, SR_CgaCtaId ;  /* 0x00000000000579c3 */ /* 0x000e620000008800 */
[----:B------:R-:W-:Y:S01]  /*97a0*/  NOP ;  /* 0x0000000000007918 */ /* 0x000fe20000000000 */
[----:B------:R-:W-:Y:S01]  /*97b0*/  UMOV UR4, 0x50 ;  /* 0x0000005000047882 */ /* 0x000fe20000000000 */
[----:B------:R-:W-:Y:S02]  /*97c0*/  IMAD.U32 R0, RZ, RZ, UR64 ;  /* 0x00000040ff007e24 */ /* 0x000fe4000f8e00ff */
[----:B0-----:R-:W-:Y:S02]  /*97d0*/  IMAD.MOV.U32 R3, RZ, RZ, 0xff ;  /* 0x000000ffff037424 */ /* 0x001fe400078e00ff */
[----:B------:R-:W-:Y:S01]  /*97e0*/  IMAD.MOV.U32 R7, RZ, RZ, 0x1 ;  /* 0x00000001ff077424 */ /* 0x000fe200078e00ff */
[----:B------:R-:W-:-:S04]  /*97f0*/  LOP3.LUT R0, R0, 0xffff, RZ, 0xc0, !PT ;  /* 0x0000ffff00007812 */ /* 0x000fc800078ec0ff */
[----:B------:R-:W-:-:S05]  /*9800*/  SHF.R.U32.HI R0, RZ, 0x5, R0 ;  /* 0x00000005ff007819 */ /* 0x000fca0000011600 */
[----:B------:R-:W-:Y:S01]  /*9810*/  VIADD R2, R0, 0x10 ;  /* 0x0000001000027836 */ /* 0x000fe20000000000 */
[----:B------:R-:W-:Y:S01]  /*9820*/  SHF.L.U32 R0, R3, R0, RZ ;  /* 0x0000000003007219 */ /* 0x000fe200000006ff */
[----:B-1----:R-:W-:-:S03]  /*9830*/  ULEA UR6, UR5, UR4, 0x18 ;  /* 0x0000000405067291 */ /* 0x002fc6000f8ec0ff */
[----:B------:R-:W-:-:S04]  /*9840*/  SHF.L.U32 R3, R7, R2, RZ ;  /* 0x0000000207037219 */ /* 0x000fc800000006ff */
[----:B------:R-:W-:Y:S02]  /*9850*/  LOP3.LUT R0, R3, R0, RZ, 0xfc, !PT ;  /* 0x0000000003007212 */ /* 0x000fe400078efcff */
[----:B------:R-:W0:Y:S02]  /*9860*/  LDS R5, [UR6] ;  /* 0x00000006ff057984 */ /* 0x000e240008000800 */
[C---:B------:R-:W-:Y:S02]  /*9870*/  LOP3.LUT R2, R0.reuse, 0xffff, RZ, 0xc0, !PT ;  /* 0x0000ffff00027812 */ /* 0x040fe400078ec0ff */
[----:B0-----:R-:W-:-:S04]  /*9880*/  LOP3.LUT R3, R0, 0xffff, R5, 0x80, !PT ;  /* 0x0000ffff00037812 */ /* 0x001fc800078e8005 */
[----:B------:R-:W-:-:S13]  /*9890*/  ISETP.NE.AND P0, PT, R3, R2, PT ;  /* 0x000000020300720c */ /* 0x000fda0003f05270 */
[----:B------:R-:W-:Y:S05]  /*98a0*/  @P0 BRA `(.L_x_23) ;  /* 0x0000000000500947 */ /* 0x000fea0003800000 */
[----:B------:R-:W-:Y:S02]  /*98b0*/  SHF.R.U32.HI R5, RZ, 0x10, R5 ;  /* 0x00000010ff057819 */ /* 0x000fe40000011605 */
[----:B------:R-:W-:-:S04]  /*98c0*/  SHF.R.U32.HI R2, RZ, 0x10, R0 ;  /* 0x00000010ff027819 */ /* 0x000fc80000011600 */
[----:B------:R-:W-:-:S04]  /*98d0*/  LOP3.LUT R5, R5, R2, RZ, 0xc0, !PT ;  /* 0x0000000205057212 */ /* 0x000fc800078ec0ff */
[----:B------:R-:W-:-:S13]  /*98e0*/  ISETP.NE.AND P0, PT, R5, R2, PT ;  /* 0x000000020500720c */ /* 0x000fda0003f05270 */
[----:B------:R-:W-:Y:S05]  /*98f0*/  @P0 BRA `(.L_x_24) ;  /* 0x0000000000300947 */ /* 0x000fea0003800000 */
[----:B------:R-:W-:Y:S01]  /*9900*/  R2UR UR4, R0 ;  /* 0x00000000000472ca */ /* 0x000fe200000e0000 */
[----:B------:R-:W-:Y:S01]  /*9910*/  VOTEU.ANY UR5, UPT, PT ;  /* 0x0000000000057886 */ /* 0x000fe200038e0100 */
[----:B------:R-:W0:Y:S01]  /*9920*/  S2R R0, SR_LANEID ;  /* 0x0000000000007919 */ /* 0x000e220000000000 */
[----:B------:R-:W-:-:S10]  /*9930*/  UFLO.U32 UR5, UR5 ;  /* 0x00000005000572bd */ /* 0x000fd400080e0000 */
[----:B------:R-:W-:-:S06]  /*9940*/  ULOP3.LUT UR4, URZ, UR4, URZ, 0x33, !UPT ;  /* 0x00000004ff047292 */ /* 0x000fcc000f8e33ff */
[----:B------:R-:W-:-:S04]  /*9950*/  MOV R2, UR4 ;  /* 0x0000000400027c02 */ /* 0x000fc80008000f00 */
[----:B------:R-:W1:Y:S02]  /*9960*/  REDUX UR7, R2 ;  /* 0x00000000020773c4 */ /* 0x000e640000000000 */
[----:B------:R2:W-:Y:S01]  /*9970*/  UTCATOMSWS.AND URZ, UR4 ;  /* 0x0000000400ff79e3 */ /* 0x0005e20008000000 */
[----:B0-----:R-:W-:Y:S01]  /*9980*/  ISETP.EQ.U32.AND P0, PT, R0, UR5, PT ;  /* 0x0000000500007c0c */ /* 0x001fe2000bf02070 */
[----:B-1----:R-:W-:-:S12]  /*9990*/  IMAD.U32 R0, RZ, RZ, UR7 ;  /* 0x00000007ff007e24 */ /* 0x002fd8000f8e00ff */
[----:B------:R2:W-:Y:S01]  /*99a0*/  @P0 ATOMS.AND RZ, [UR6], R0 ;  /* 0x00000000ffff098c */ /* 0x0005e2000a800006 */
[----:B------:R-:W-:Y:S05]  /*99b0*/  BRA `(.L_x_22) ;  /* 0x0000000000147947 */ /* 0x000fea0003800000 */
.L_x_24:
[----:B------:R-:W-:-:S07]  /*99c0*/  MOV R2, 0x99e0 ;  /* 0x000099e000027802 */ /* 0x000fce0000000f00 */
[----:B------:R-:W-:Y:S05]  /*99d0*/  CALL.REL.NOINC `($__internal_0_$__cuda_sm10x_tcgen05_guardrail_trap_col_being_dealloced_not_returned_by_alloc) ;  /* 0x0000000000447944 */ /* 0x000fea0003c00000 */
[----:B------:R-:W-:Y:S05]  /*99e0*/  BRA `(.L_x_22) ;  /* 0x0000000000087947 */ /* 0x000fea0003800000 */
.L_x_23:
[----:B------:R-:W-:-:S07]  /*99f0*/  MOV R2, 0x9a10 ;  /* 0x00009a1000027802 */ /* 0x000fce0000000f00 */
[----:B------:R-:W-:Y:S05]  /*9a00*/  CALL.REL.NOINC `($__internal_2_$__cuda_sm10x_tcgen05_guardrail_trap_unallocated_columns_being_dealloced) ;  /* 0x0000000000507944 */ /* 0x000fea0003c00000 */
.L_x_22:
[----:B------:R-:W-:Y:S01]  /*9a10*/  NOP ;  /* 0x0000000000007918 */ /* 0x000fe20000000000 */
[----:B--2---:R-:W-:Y:S05]  /*9a20*/  EXIT ;  /* 0x000000000000794d */ /* 0x004fea0003800000 */
.L_x_8:
[----:B------:R-:W1:Y:S02]  /*9a30*/  SYNCS.PHASECHK.TRANS64.TRYWAIT P2, [UR63+0x6000], RZ ;  /* 0x006000ffff0075a7 */ /* 0x000e64000804113f */
[----:B-1----:R-:W-:Y:S05]  /*9a40*/  @!P2 BRA `(.L_x_8) ;  /* 0xfffffffc00f8a947 */ /* 0x002fea000383ffff */
[----:B------:R-:W-:Y:S05]  /*9a50*/  BRA `(.L_x_7) ;  /* 0xffffff9c00147947 */ /* 0x000fea000383ffff */
.L_x_17:
[----:B------:R-:W1:Y:S02]  /*9a60*/  SYNCS.PHASECHK.TRANS64.TRYWAIT P0, [UR63+0xa010], RZ ;  /* 0x00a010ffff0075a7 */ /* 0x000e64000800113f */
[----:B-1----:R-:W-:Y:S05]  /*9a70*/  @!P0 BRA `(.L_x_17) ;  /* 0xfffffffc00f88947 */ /* 0x002fea000383ffff */
[----:B------:R-:W-:Y:S05]  /*9a80*/  BRA `(.L_x_25) ;  /* 0xffffffbc003c7947 */ /* 0x000fea000383ffff */
.L_x_18:
[----:B------:R-:W0:Y:S02]  /*9a90*/  SYNCS.PHASECHK.TRANS64.TRYWAIT P0, [UR72], R24 ;  /* 0x00000018ff0075a7 */ /* 0x000e240008001148 */
[----:B0-----:R-:W-:Y:S05]  /*9aa0*/  @!P0 BRA `(.L_x_18) ;  /* 0xfffffffc00f88947 */ /* 0x001fea000383ffff */
[----:B------:R-:W-:Y:S05]  /*9ab0*/  BRA `(.L_x_26) ;  /* 0xffffffc400fc7947 */ /* 0x000fea000383ffff */
.L_x_21:
[----:B------:R-:W0:Y:S02]  /*9ac0*/  SYNCS.PHASECHK.TRANS64.TRYWAIT P0, [UR72], R4 ;  /* 0x00000004ff0075a7 */ /* 0x000e240008001148 */
[----:B0-----:R-:W-:Y:S05]  /*9ad0*/  @!P0 BRA `(.L_x_21) ;  /* 0xfffffffc00f88947 */ /* 0x001fea000383ffff */
[----:B------:R-:W-:Y:S05]  /*9ae0*/  BRA `(.L_x_27) ;  /* 0xffffffd400707947 */ /* 0x000fea000383ffff */
        .weak           $__internal_0_$__cuda_sm10x_tcgen05_guardrail_trap_col_being_dealloced_not_returned_by_alloc
        .type           $__internal_0_$__cuda_sm10x_tcgen05_guardrail_trap_col_being_dealloced_not_returned_by_alloc,@function
        .size           $__internal_0_$__cuda_sm10x_tcgen05_guardrail_trap_col_being_dealloced_not_returned_by_alloc,($__internal_1_$__cuda_sm10x_tcgen05_guardrail_trap_phase_invalid_during_alloc - $__internal_0_$__cuda_sm10x_tcgen05_guardrail_trap_col_being_dealloced_not_returned_by_alloc)
$__internal_0_$__cuda_sm10x_tcgen05_guardrail_trap_col_being_dealloced_not_returned_by_alloc:
[----:B------:R-:W-:Y:S05]  /*9af0*/  BPT.TRAP 0x1 ;  /* 0x000000040000795c */ /* 0x000fea0000300000 */
[----:B------:R-:W-:-:S04]  /*9b00*/  IMAD.MOV.U32 R3, RZ, RZ, 0x0 ;  /* 0x00000000ff037424 */ /* 0x000fc800078e00ff */
[----:B------:R-:W-:Y:S05]  /*9b10*/  RET.REL.NODEC R2 `(attn_fwd) ;  /* 0xffffff6402387950 */ /* 0x000fea0003c3ffff */
        .weak           $__internal_1_$__cuda_sm10x_tcgen05_guardrail_trap_phase_invalid_during_alloc
        .type           $__internal_1_$__cuda_sm10x_tcgen05_guardrail_trap_phase_invalid_during_alloc,@function
        .size           $__internal_1_$__cuda_sm10x_tcgen05_guardrail_trap_phase_invalid_during_alloc,($__internal_2_$__cuda_sm10x_tcgen05_guardrail_trap_unallocated_columns_being_dealloced - $__internal_1_$__cuda_sm10x_tcgen05_guardrail_trap_phase_invalid_during_alloc)
$__internal_1_$__cuda_sm10x_tcgen05_guardrail_trap_phase_invalid_during_alloc:
[----:B------:R-:W-:Y:S05]  /*9b20*/  BPT.TRAP 0x1 ;  /* 0x000000040000795c */ /* 0x000fea0000300000 */
[----:B------:R-:W-:-:S04]  /*9b30*/  IMAD.MOV.U32 R3, RZ, RZ, 0x0 ;  /* 0x00000000ff037424 */ /* 0x000fc800078e00ff */
[----:B------:R-:W-:Y:S05]  /*9b40*/  RET.REL.NODEC R2 `(attn_fwd) ;  /* 0xffffff64022c7950 */ /* 0x000fea0003c3ffff */
        .weak           $__internal_2_$__cuda_sm10x_tcgen05_guardrail_trap_unallocated_columns_being_dealloced
        .type           $__internal_2_$__cuda_sm10x_tcgen05_guardrail_trap_unallocated_columns_being_dealloced,@function
        .size           $__internal_2_$__cuda_sm10x_tcgen05_guardrail_trap_unallocated_columns_being_dealloced,(.L_x_31 - $__internal_2_$__cuda_sm10x_tcgen05_guardrail_trap_unallocated_columns_being_dealloced)
$__internal_2_$__cuda_sm10x_tcgen05_guardrail_trap_unallocated_columns_being_dealloced:
[----:B------:R-:W-:Y:S05]  /*9b50*/  BPT.TRAP 0x1 ;  /* 0x000000040000795c */ /* 0x000fea0000300000 */
[----:B------:R-:W-:-:S04]  /*9b60*/  IMAD.MOV.U32 R3, RZ, RZ, 0x0 ;  /* 0x00000000ff037424 */ /* 0x000fc800078e00ff */
[----:B------:R-:W-:Y:S05]  /*9b70*/  RET.REL.NODEC R2 `(attn_fwd) ;  /* 0xffffff6402207950 */ /* 0x000fea0003c3ffff */
.L_x_28:
[----:B------:R-:W-:-:S00]  /*9b80*/  BRA `(.L_x_28) ;  /* 0xfffffffc00fc7947 */ /* 0x000fc0000383ffff */
[----:B------:R-:W-:-:S00]  /*9b90*/  NOP ;  /* 0x0000000000007918 */ /* 0x000fc00000000000 */
        /* <DEDUP_REMOVED lines=14> */
.L_x_31:


//--------------------- .nv.global.init           --------------------------
	.section	.nv.global.init,"aw",@progbits
.nv.global.init:
	.type		_$_str,@object
	.size		_$_str,(.L_3 - _$_str)
_$_str:
        /*0000*/ 	.byte	0x5f, 0x5f, 0x43, 0x55, 0x44, 0x41, 0x5f, 0x46, 0x54, 0x5a, 0x00
.L_3:


//--------------------- .nv.shared.attn_fwd       --------------------------
	.section	.nv.shared.attn_fwd,"aw",@nobits
	.sectionflags	@""
	.align	16
	.zero		1024


//--------------------- .nv.shared.reserved.0     --------------------------
	.section	.nv.shared.reserved.0,"aw",@nobits
	.align	8
	.weak		__nv_reservedSMEM_offset_0_alias
	.size		__nv_reservedSMEM_offset_0_alias, 0, 64
	.other		__nv_reservedSMEM_offset_0_alias,@"STO_CUDA_RESERVED_SHARED STV_DEFAULT"
__nv_reservedSMEM_offset_0_alias:
	.zero		0
.nv.shared.reserved.0:
	.zero		64
	.weak		__nv_reservedSMEM_allocation_phase
	.type		__nv_reservedSMEM_allocation_phase,@object
	.size		__nv_reservedSMEM_allocation_phase,(.L_0 - __nv_reservedSMEM_allocation_phase)
__nv_reservedSMEM_allocation_phase:
	.zero		1
.L_0:
	.zero		7
	.weak		__nv_reservedSMEM_devtool_atexit_pc
	.type		__nv_reservedSMEM_devtool_atexit_pc,@object
	.size		__nv_reservedSMEM_devtool_atexit_pc,(__nv_reservedSMEM_allocation_mask - __nv_reservedSMEM_devtool_atexit_pc)
__nv_reservedSMEM_devtool_atexit_pc:
	.zero		8
	.weak		__nv_reservedSMEM_allocation_mask
	.type		__nv_reservedSMEM_allocation_mask,@object
	.size		__nv_reservedSMEM_allocation_mask,(.L_2 - __nv_reservedSMEM_allocation_mask)
__nv_reservedSMEM_allocation_mask:
	.zero		4
.L_2:


//--------------------- .nv.constant0.attn_fwd    --------------------------
	.section	.nv.constant0.attn_fwd,"a",@progbits
	.sectionflags	@""
	.align	4
.nv.constant0.attn_fwd:
	.zero		1032


//--------------------- SYMBOLS --------------------------

	.type		.nv.reservedSmem.offset0,@object
	.size		.nv.reservedSmem.offset0,0x4
	.type		.nv.reservedSmem.cap,@object
	.size		.nv.reservedSmem.cap,0x4
